//
// Generated by NVIDIA NVVM Compiler
//
// Compiler Build ID: CL-36424714
// Cuda compilation tools, release 13.0, V13.0.88
// Based on NVVM 20.0.0
//

.version 9.0
.target sm_100
.address_size 64

	// .globl	_Z20compute_delta_serialPK13__nv_bfloat16S1_Pfii
// _ZZ18compute_delta_wmmaPK13__nv_bfloat16S1_PfiiE6smem_o has been demoted
// _ZZ18compute_delta_wmmaPK13__nv_bfloat16S1_PfiiE7smem_do has been demoted
// _ZZ18compute_delta_wmmaPK13__nv_bfloat16S1_PfiiE8smem_acc has been demoted

.visible .entry _Z20compute_delta_serialPK13__nv_bfloat16S1_Pfii(
	.param .u64 .ptr .align 1 _Z20compute_delta_serialPK13__nv_bfloat16S1_Pfii_param_0,
	.param .u64 .ptr .align 1 _Z20compute_delta_serialPK13__nv_bfloat16S1_Pfii_param_1,
	.param .u64 .ptr .align 1 _Z20compute_delta_serialPK13__nv_bfloat16S1_Pfii_param_2,
	.param .u32 _Z20compute_delta_serialPK13__nv_bfloat16S1_Pfii_param_3,
	.param .u32 _Z20compute_delta_serialPK13__nv_bfloat16S1_Pfii_param_4
)
{
	.reg .pred 	%p<20>;
	.reg .b16 	%rs<31>;
	.reg .b32 	%r<55>;
	.reg .b32 	%f<57>;
	.reg .b64 	%rd<25>;

	ld.param.u64 	%rd8, [_Z20compute_delta_serialPK13__nv_bfloat16S1_Pfii_param_0];
	ld.param.u64 	%rd9, [_Z20compute_delta_serialPK13__nv_bfloat16S1_Pfii_param_1];
	ld.param.u64 	%rd10, [_Z20compute_delta_serialPK13__nv_bfloat16S1_Pfii_param_2];
	ld.param.u32 	%r28, [_Z20compute_delta_serialPK13__nv_bfloat16S1_Pfii_param_3];
	ld.param.u32 	%r29, [_Z20compute_delta_serialPK13__nv_bfloat16S1_Pfii_param_4];
	cvta.to.global.u64 	%rd1, %rd9;
	cvta.to.global.u64 	%rd2, %rd8;
	cvta.to.global.u64 	%rd3, %rd10;
	mov.u32 	%r52, %tid.x;
	mov.u32 	%r30, %ctaid.x;
	mul.lo.s32 	%r2, %r28, %r30;
	setp.ge.s32 	%p1, %r52, %r28;
	@%p1 bra 	$L__BB0_26;
	setp.lt.s32 	%p2, %r29, 1;
	@%p2 bra 	$L__BB0_15;
	and.b32  	%r3, %r29, 7;
	and.b32  	%r4, %r29, 2147483640;
	neg.s32 	%r5, %r4;
	add.s64 	%rd4, %rd2, 8;
	add.s64 	%rd5, %rd1, 8;
$L__BB0_3:
	setp.lt.u32 	%p10, %r29, 8;
	add.s32 	%r7, %r52, %r2;
	mul.lo.s32 	%r8, %r7, %r29;
	mov.f32 	%f56, 0f00000000;
	mov.b32 	%r49, 0;
	@%p10 bra 	$L__BB0_6;
	mov.f32 	%f56, 0f00000000;
	mov.u32 	%r47, %r8;
	mov.u32 	%r48, %r5;
$L__BB0_5:
	.pragma "nounroll";
	mul.wide.s32 	%rd19, %r47, 2;
	add.s64 	%rd20, %rd4, %rd19;
	add.s64 	%rd21, %rd5, %rd19;
	ld.global.nc.u16 	%rs1, [%rd20+-8];
	// begin inline asm
	{ cvt.f32.bf16 %f16, %rs1;}

	// end inline asm
	ld.global.nc.u16 	%rs2, [%rd21+-8];
	// begin inline asm
	{ cvt.f32.bf16 %f17, %rs2;}

	// end inline asm
	fma.rn.f32 	%f32, %f16, %f17, %f56;
	ld.global.nc.u16 	%rs3, [%rd20+-6];
	// begin inline asm
	{ cvt.f32.bf16 %f18, %rs3;}

	// end inline asm
	ld.global.nc.u16 	%rs4, [%rd21+-6];
	// begin inline asm
	{ cvt.f32.bf16 %f19, %rs4;}

	// end inline asm
	fma.rn.f32 	%f33, %f18, %f19, %f32;
	ld.global.nc.u16 	%rs5, [%rd20+-4];
	// begin inline asm
	{ cvt.f32.bf16 %f20, %rs5;}

	// end inline asm
	ld.global.nc.u16 	%rs6, [%rd21+-4];
	// begin inline asm
	{ cvt.f32.bf16 %f21, %rs6;}

	// end inline asm
	fma.rn.f32 	%f34, %f20, %f21, %f33;
	ld.global.nc.u16 	%rs7, [%rd20+-2];
	// begin inline asm
	{ cvt.f32.bf16 %f22, %rs7;}

	// end inline asm
	ld.global.nc.u16 	%rs8, [%rd21+-2];
	// begin inline asm
	{ cvt.f32.bf16 %f23, %rs8;}

	// end inline asm
	fma.rn.f32 	%f35, %f22, %f23, %f34;
	ld.global.nc.u16 	%rs9, [%rd20];
	// begin inline asm
	{ cvt.f32.bf16 %f24, %rs9;}

	// end inline asm
	ld.global.nc.u16 	%rs10, [%rd21];
	// begin inline asm
	{ cvt.f32.bf16 %f25, %rs10;}

	// end inline asm
	fma.rn.f32 	%f36, %f24, %f25, %f35;
	ld.global.nc.u16 	%rs11, [%rd20+2];
	// begin inline asm
	{ cvt.f32.bf16 %f26, %rs11;}

	// end inline asm
	ld.global.nc.u16 	%rs12, [%rd21+2];
	// begin inline asm
	{ cvt.f32.bf16 %f27, %rs12;}

	// end inline asm
	fma.rn.f32 	%f37, %f26, %f27, %f36;
	ld.global.nc.u16 	%rs13, [%rd20+4];
	// begin inline asm
	{ cvt.f32.bf16 %f28, %rs13;}

	// end inline asm
	ld.global.nc.u16 	%rs14, [%rd21+4];
	// begin inline asm
	{ cvt.f32.bf16 %f29, %rs14;}

	// end inline asm
	fma.rn.f32 	%f38, %f28, %f29, %f37;
	ld.global.nc.u16 	%rs15, [%rd20+6];
	// begin inline asm
	{ cvt.f32.bf16 %f30, %rs15;}

	// end inline asm
	ld.global.nc.u16 	%rs16, [%rd21+6];
	// begin inline asm
	{ cvt.f32.bf16 %f31, %rs16;}

	// end inline asm
	fma.rn.f32 	%f56, %f30, %f31, %f38;
	add.s32 	%r48, %r48, 8;
	add.s32 	%r47, %r47, 8;
	setp.eq.s32 	%p11, %r48, 0;
	mov.u32 	%r49, %r4;
	@%p11 bra 	$L__BB0_6;
	bra.uni 	$L__BB0_5;
$L__BB0_6:
	setp.eq.s32 	%p12, %r3, 0;
	@%p12 bra 	$L__BB0_14;
	setp.eq.s32 	%p13, %r3, 1;
	add.s32 	%r45, %r49, %r8;
	mul.wide.s32 	%rd22, %r45, 2;
	add.s64 	%rd6, %rd2, %rd22;
	ld.global.nc.u16 	%rs17, [%rd6];
	// begin inline asm
	{ cvt.f32.bf16 %f39, %rs17;}

	// end inline asm
	add.s64 	%rd7, %rd1, %rd22;
	ld.global.nc.u16 	%rs18, [%rd7];
	// begin inline asm
	{ cvt.f32.bf16 %f40, %rs18;}

	// end inline asm
	fma.rn.f32 	%f56, %f39, %f40, %f56;
	@%p13 bra 	$L__BB0_14;
	setp.eq.s32 	%p14, %r3, 2;
	ld.global.nc.u16 	%rs19, [%rd6+2];
	// begin inline asm
	{ cvt.f32.bf16 %f41, %rs19;}

	// end inline asm
	ld.global.nc.u16 	%rs20, [%rd7+2];
	// begin inline asm
	{ cvt.f32.bf16 %f42, %rs20;}

	// end inline asm
	fma.rn.f32 	%f56, %f41, %f42, %f56;
	@%p14 bra 	$L__BB0_14;
	setp.eq.s32 	%p15, %r3, 3;
	ld.global.nc.u16 	%rs21, [%rd6+4];
	// begin inline asm
	{ cvt.f32.bf16 %f43, %rs21;}

	// end inline asm
	ld.global.nc.u16 	%rs22, [%rd7+4];
	// begin inline asm
	{ cvt.f32.bf16 %f44, %rs22;}

	// end inline asm
	fma.rn.f32 	%f56, %f43, %f44, %f56;
	@%p15 bra 	$L__BB0_14;
	setp.eq.s32 	%p16, %r3, 4;
	ld.global.nc.u16 	%rs23, [%rd6+6];
	// begin inline asm
	{ cvt.f32.bf16 %f45, %rs23;}

	// end inline asm
	ld.global.nc.u16 	%rs24, [%rd7+6];
	// begin inline asm
	{ cvt.f32.bf16 %f46, %rs24;}

	// end inline asm
	fma.rn.f32 	%f56, %f45, %f46, %f56;
	@%p16 bra 	$L__BB0_14;
	setp.eq.s32 	%p17, %r3, 5;
	ld.global.nc.u16 	%rs25, [%rd6+8];
	// begin inline asm
	{ cvt.f32.bf16 %f47, %rs25;}

	// end inline asm
	ld.global.nc.u16 	%rs26, [%rd7+8];
	// begin inline asm
	{ cvt.f32.bf16 %f48, %rs26;}

	// end inline asm
	fma.rn.f32 	%f56, %f47, %f48, %f56;
	@%p17 bra 	$L__BB0_14;
	setp.eq.s32 	%p18, %r3, 6;
	ld.global.nc.u16 	%rs27, [%rd6+10];
	// begin inline asm
	{ cvt.f32.bf16 %f49, %rs27;}

	// end inline asm
	ld.global.nc.u16 	%rs28, [%rd7+10];
	// begin inline asm
	{ cvt.f32.bf16 %f50, %rs28;}

	// end inline asm
	fma.rn.f32 	%f56, %f49, %f50, %f56;
	@%p18 bra 	$L__BB0_14;
	ld.global.nc.u16 	%rs29, [%rd6+12];
	// begin inline asm
	{ cvt.f32.bf16 %f51, %rs29;}

	// end inline asm
	ld.global.nc.u16 	%rs30, [%rd7+12];
	// begin inline asm
	{ cvt.f32.bf16 %f52, %rs30;}

	// end inline asm
	fma.rn.f32 	%f56, %f51, %f52, %f56;
$L__BB0_14:
	mul.wide.s32 	%rd23, %r7, 4;
	add.s64 	%rd24, %rd3, %rd23;
	st.global.f32 	[%rd24], %f56;
	add.s32 	%r52, %r52, 128;
	setp.lt.s32 	%p19, %r52, %r28;
	@%p19 bra 	$L__BB0_3;
	bra.uni 	$L__BB0_26;
$L__BB0_15:
	not.b32 	%r31, %r52;
	add.s32 	%r15, %r28, %r31;
	shr.u32 	%r32, %r15, 7;
	add.s32 	%r16, %r32, 1;
	and.b32  	%r17, %r16, 7;
	setp.lt.u32 	%p3, %r15, 896;
	@%p3 bra 	$L__BB0_18;
	and.b32  	%r18, %r16, 67108856;
	mov.b32 	%r51, 0;
$L__BB0_17:
	.pragma "nounroll";
	add.s32 	%r34, %r52, %r2;
	mul.wide.s32 	%rd11, %r34, 4;
	add.s64 	%rd12, %rd3, %rd11;
	mov.b32 	%r35, 0;
	st.global.u32 	[%rd12], %r35;
	st.global.u32 	[%rd12+512], %r35;
	st.global.u32 	[%rd12+1024], %r35;
	st.global.u32 	[%rd12+1536], %r35;
	st.global.u32 	[%rd12+2048], %r35;
	st.global.u32 	[%rd12+2560], %r35;
	st.global.u32 	[%rd12+3072], %r35;
	st.global.u32 	[%rd12+3584], %r35;
	add.s32 	%r52, %r52, 1024;
	add.s32 	%r51, %r51, 8;
	setp.ne.s32 	%p4, %r51, %r18;
	@%p4 bra 	$L__BB0_17;
$L__BB0_18:
	setp.eq.s32 	%p5, %r17, 0;
	@%p5 bra 	$L__BB0_26;
	setp.lt.u32 	%p6, %r17, 4;
	@%p6 bra 	$L__BB0_21;
	add.s32 	%r36, %r52, %r2;
	mul.wide.s32 	%rd13, %r36, 4;
	add.s64 	%rd14, %rd3, %rd13;
	mov.b32 	%r37, 0;
	st.global.u32 	[%rd14], %r37;
	st.global.u32 	[%rd14+512], %r37;
	st.global.u32 	[%rd14+1024], %r37;
	st.global.u32 	[%rd14+1536], %r37;
	add.s32 	%r52, %r52, 512;
$L__BB0_21:
	and.b32  	%r38, %r16, 3;
	setp.eq.s32 	%p7, %r38, 0;
	@%p7 bra 	$L__BB0_26;
	setp.eq.s32 	%p8, %r38, 1;
	@%p8 bra 	$L__BB0_24;
	add.s32 	%r39, %r52, %r2;
	mul.wide.s32 	%rd15, %r39, 4;
	add.s64 	%rd16, %rd3, %rd15;
	mov.b32 	%r40, 0;
	st.global.u32 	[%rd16], %r40;
	st.global.u32 	[%rd16+512], %r40;
	add.s32 	%r52, %r52, 256;
$L__BB0_24:
	and.b32  	%r41, %r15, 128;
	setp.ne.s32 	%p9, %r41, 0;
	@%p9 bra 	$L__BB0_26;
	add.s32 	%r42, %r52, %r2;
	mul.wide.s32 	%rd17, %r42, 4;
	add.s64 	%rd18, %rd3, %rd17;
	mov.b32 	%r43, 0;
	st.global.u32 	[%rd18], %r43;
$L__BB0_26:
	ret;

}
	// .globl	_Z23compute_delta_warp_coopPK13__nv_bfloat16S1_Pfii
.visible .entry _Z23compute_delta_warp_coopPK13__nv_bfloat16S1_Pfii(
	.param .u64 .ptr .align 1 _Z23compute_delta_warp_coopPK13__nv_bfloat16S1_Pfii_param_0,
	.param .u64 .ptr .align 1 _Z23compute_delta_warp_coopPK13__nv_bfloat16S1_Pfii_param_1,
	.param .u64 .ptr .align 1 _Z23compute_delta_warp_coopPK13__nv_bfloat16S1_Pfii_param_2,
	.param .u32 _Z23compute_delta_warp_coopPK13__nv_bfloat16S1_Pfii_param_3,
	.param .u32 _Z23compute_delta_warp_coopPK13__nv_bfloat16S1_Pfii_param_4
)
{
	.reg .pred 	%p<15>;
	.reg .b16 	%rs<15>;
	.reg .b32 	%r<39>;
	.reg .b32 	%f<43>;
	.reg .b64 	%rd<17>;

	ld.param.u64 	%rd9, [_Z23compute_delta_warp_coopPK13__nv_bfloat16S1_Pfii_param_0];
	ld.param.u64 	%rd10, [_Z23compute_delta_warp_coopPK13__nv_bfloat16S1_Pfii_param_1];
	ld.param.u64 	%rd8, [_Z23compute_delta_warp_coopPK13__nv_bfloat16S1_Pfii_param_2];
	ld.param.u32 	%r19, [_Z23compute_delta_warp_coopPK13__nv_bfloat16S1_Pfii_param_3];
	ld.param.u32 	%r20, [_Z23compute_delta_warp_coopPK13__nv_bfloat16S1_Pfii_param_4];
	cvta.to.global.u64 	%rd1, %rd10;
	cvta.to.global.u64 	%rd2, %rd9;
	mov.u32 	%r21, %tid.x;
	shr.u32 	%r35, %r21, 5;
	and.b32  	%r2, %r21, 31;
	setp.ge.s32 	%p1, %r35, %r19;
	@%p1 bra 	$L__BB1_13;
	not.b32 	%r22, %r2;
	add.s32 	%r3, %r20, %r22;
	and.b32  	%r4, %r3, 96;
	or.b32  	%r5, %r2, 32;
	or.b32  	%r6, %r2, 64;
	or.b32  	%r7, %r2, 96;
	add.s64 	%rd3, %rd2, 128;
	add.s64 	%rd4, %rd1, 128;
	mov.u32 	%r23, %ctaid.x;
	mul.lo.s32 	%r8, %r19, %r23;
	cvta.to.global.u64 	%rd5, %rd8;
$L__BB1_2:
	setp.ge.s32 	%p2, %r2, %r20;
	add.s32 	%r10, %r35, %r8;
	mul.lo.s32 	%r11, %r10, %r20;
	mov.f32 	%f42, 0f00000000;
	@%p2 bra 	$L__BB1_10;
	setp.eq.s32 	%p3, %r4, 96;
	mov.f32 	%f42, 0f00000000;
	mov.u32 	%r36, %r2;
	@%p3 bra 	$L__BB1_7;
	setp.eq.s32 	%p4, %r4, 0;
	add.s32 	%r24, %r2, %r11;
	mul.wide.s32 	%rd11, %r24, 2;
	add.s64 	%rd6, %rd2, %rd11;
	ld.global.nc.u16 	%rs1, [%rd6];
	// begin inline asm
	{ cvt.f32.bf16 %f13, %rs1;}

	// end inline asm
	add.s64 	%rd7, %rd1, %rd11;
	ld.global.nc.u16 	%rs2, [%rd7];
	// begin inline asm
	{ cvt.f32.bf16 %f14, %rs2;}

	// end inline asm
	fma.rn.f32 	%f42, %f13, %f14, 0f00000000;
	mov.u32 	%r36, %r5;
	@%p4 bra 	$L__BB1_7;
	setp.eq.s32 	%p5, %r4, 32;
	ld.global.nc.u16 	%rs3, [%rd6+64];
	// begin inline asm
	{ cvt.f32.bf16 %f15, %rs3;}

	// end inline asm
	ld.global.nc.u16 	%rs4, [%rd7+64];
	// begin inline asm
	{ cvt.f32.bf16 %f16, %rs4;}

	// end inline asm
	fma.rn.f32 	%f42, %f15, %f16, %f42;
	mov.u32 	%r36, %r6;
	@%p5 bra 	$L__BB1_7;
	ld.global.nc.u16 	%rs5, [%rd6+128];
	// begin inline asm
	{ cvt.f32.bf16 %f17, %rs5;}

	// end inline asm
	ld.global.nc.u16 	%rs6, [%rd7+128];
	// begin inline asm
	{ cvt.f32.bf16 %f18, %rs6;}

	// end inline asm
	fma.rn.f32 	%f42, %f17, %f18, %f42;
	mov.u32 	%r36, %r7;
$L__BB1_7:
	setp.lt.u32 	%p6, %r3, 96;
	@%p6 bra 	$L__BB1_10;
	add.s32 	%r37, %r36, %r11;
$L__BB1_9:
	.pragma "nounroll";
	mul.wide.s32 	%rd12, %r37, 2;
	add.s64 	%rd13, %rd3, %rd12;
	add.s64 	%rd14, %rd4, %rd12;
	ld.global.nc.u16 	%rs7, [%rd13+-128];
	// begin inline asm
	{ cvt.f32.bf16 %f19, %rs7;}

	// end inline asm
	ld.global.nc.u16 	%rs8, [%rd14+-128];
	// begin inline asm
	{ cvt.f32.bf16 %f20, %rs8;}

	// end inline asm
	fma.rn.f32 	%f27, %f19, %f20, %f42;
	ld.global.nc.u16 	%rs9, [%rd13+-64];
	// begin inline asm
	{ cvt.f32.bf16 %f21, %rs9;}

	// end inline asm
	ld.global.nc.u16 	%rs10, [%rd14+-64];
	// begin inline asm
	{ cvt.f32.bf16 %f22, %rs10;}

	// end inline asm
	fma.rn.f32 	%f28, %f21, %f22, %f27;
	ld.global.nc.u16 	%rs11, [%rd13];
	// begin inline asm
	{ cvt.f32.bf16 %f23, %rs11;}

	// end inline asm
	ld.global.nc.u16 	%rs12, [%rd14];
	// begin inline asm
	{ cvt.f32.bf16 %f24, %rs12;}

	// end inline asm
	fma.rn.f32 	%f29, %f23, %f24, %f28;
	ld.global.nc.u16 	%rs13, [%rd13+64];
	// begin inline asm
	{ cvt.f32.bf16 %f25, %rs13;}

	// end inline asm
	ld.global.nc.u16 	%rs14, [%rd14+64];
	// begin inline asm
	{ cvt.f32.bf16 %f26, %rs14;}

	// end inline asm
	fma.rn.f32 	%f42, %f25, %f26, %f29;
	add.s32 	%r36, %r36, 128;
	add.s32 	%r37, %r37, 128;
	setp.lt.s32 	%p7, %r36, %r20;
	@%p7 bra 	$L__BB1_9;
$L__BB1_10:
	setp.ne.s32 	%p8, %r2, 0;
	mov.b32 	%r25, %f42;
	shfl.sync.down.b32	%r26|%p9, %r25, 16, 31, -1;
	mov.b32 	%f30, %r26;
	add.f32 	%f31, %f42, %f30;
	mov.b32 	%r27, %f31;
	shfl.sync.down.b32	%r28|%p10, %r27, 8, 31, -1;
	mov.b32 	%f32, %r28;
	add.f32 	%f33, %f31, %f32;
	mov.b32 	%r29, %f33;
	shfl.sync.down.b32	%r30|%p11, %r29, 4, 31, -1;
	mov.b32 	%f34, %r30;
	add.f32 	%f35, %f33, %f34;
	mov.b32 	%r31, %f35;
	shfl.sync.down.b32	%r32|%p12, %r31, 2, 31, -1;
	mov.b32 	%f36, %r32;
	add.f32 	%f37, %f35, %f36;
	mov.b32 	%r33, %f37;
	shfl.sync.down.b32	%r34|%p13, %r33, 1, 31, -1;
	mov.b32 	%f38, %r34;
	add.f32 	%f9, %f37, %f38;
	@%p8 bra 	$L__BB1_12;
	mul.wide.s32 	%rd15, %r10, 4;
	add.s64 	%rd16, %rd5, %rd15;
	st.global.f32 	[%rd16], %f9;
$L__BB1_12:
	add.s32 	%r35, %r35, 4;
	setp.lt.s32 	%p14, %r35, %r19;
	@%p14 bra 	$L__BB1_2;
$L__BB1_13:
	ret;

}
	// .globl	_Z24compute_delta_vectorizedPK13__nv_bfloat16S1_Pfii
.visible .entry _Z24compute_delta_vectorizedPK13__nv_bfloat16S1_Pfii(
	.param .u64 .ptr .align 1 _Z24compute_delta_vectorizedPK13__nv_bfloat16S1_Pfii_param_0,
	.param .u64 .ptr .align 1 _Z24compute_delta_vectorizedPK13__nv_bfloat16S1_Pfii_param_1,
	.param .u64 .ptr .align 1 _Z24compute_delta_vectorizedPK13__nv_bfloat16S1_Pfii_param_2,
	.param .u32 _Z24compute_delta_vectorizedPK13__nv_bfloat16S1_Pfii_param_3,
	.param .u32 _Z24compute_delta_vectorizedPK13__nv_bfloat16S1_Pfii_param_4
)
{
	.reg .pred 	%p<13>;
	.reg .b16 	%rs<25>;
	.reg .b32 	%r<52>;
	.reg .b32 	%f<43>;
	.reg .b64 	%rd<17>;

	ld.param.u64 	%rd7, [_Z24compute_delta_vectorizedPK13__nv_bfloat16S1_Pfii_param_0];
	ld.param.u64 	%rd8, [_Z24compute_delta_vectorizedPK13__nv_bfloat16S1_Pfii_param_1];
	ld.param.u64 	%rd6, [_Z24compute_delta_vectorizedPK13__nv_bfloat16S1_Pfii_param_2];
	ld.param.u32 	%r18, [_Z24compute_delta_vectorizedPK13__nv_bfloat16S1_Pfii_param_3];
	ld.param.u32 	%r19, [_Z24compute_delta_vectorizedPK13__nv_bfloat16S1_Pfii_param_4];
	cvta.to.global.u64 	%rd1, %rd8;
	cvta.to.global.u64 	%rd2, %rd7;
	mov.u32 	%r20, %tid.x;
	shr.u32 	%r48, %r20, 5;
	and.b32  	%r2, %r20, 31;
	shr.u32 	%r21, %r19, 31;
	add.s32 	%r22, %r19, %r21;
	shr.s32 	%r3, %r22, 1;
	setp.ge.s32 	%p1, %r48, %r18;
	@%p1 bra 	$L__BB2_11;
	not.b32 	%r23, %r2;
	add.s32 	%r4, %r3, %r23;
	and.b32  	%r5, %r4, 32;
	or.b32  	%r6, %r2, 32;
	add.s64 	%rd3, %rd1, 128;
	add.s64 	%rd4, %rd2, 128;
	mov.u32 	%r24, %ctaid.x;
	mul.lo.s32 	%r7, %r18, %r24;
	cvta.to.global.u64 	%rd5, %rd6;
$L__BB2_2:
	setp.ge.s32 	%p2, %r2, %r3;
	add.s32 	%r9, %r48, %r7;
	mul.lo.s32 	%r10, %r9, %r3;
	mov.f32 	%f42, 0f00000000;
	@%p2 bra 	$L__BB2_8;
	setp.ne.s32 	%p3, %r5, 0;
	mov.f32 	%f42, 0f00000000;
	mov.u32 	%r51, %r2;
	@%p3 bra 	$L__BB2_5;
	add.s32 	%r29, %r2, %r10;
	mul.wide.s32 	%rd9, %r29, 4;
	add.s64 	%rd10, %rd2, %rd9;
	ld.global.nc.u32 	%r25, [%rd10];
	add.s64 	%rd11, %rd1, %rd9;
	ld.global.nc.u32 	%r27, [%rd11];
	// begin inline asm
	{.reg .b16 low,high;
 mov.b32 {low,high}, %r25;
 mov.b16 %rs1, low;}
	// end inline asm
	// begin inline asm
	{ cvt.f32.bf16 %f11, %rs1;}

	// end inline asm
	// begin inline asm
	{.reg .b16 low,high;
 mov.b32 {low,high}, %r25;
 mov.b16 %rs3, high;}
	// end inline asm
	// begin inline asm
	{ cvt.f32.bf16 %f12, %rs3;}

	// end inline asm
	// begin inline asm
	{.reg .b16 low,high;
 mov.b32 {low,high}, %r27;
 mov.b16 %rs5, low;}
	// end inline asm
	// begin inline asm
	{ cvt.f32.bf16 %f13, %rs5;}

	// end inline asm
	// begin inline asm
	{.reg .b16 low,high;
 mov.b32 {low,high}, %r27;
 mov.b16 %rs7, high;}
	// end inline asm
	// begin inline asm
	{ cvt.f32.bf16 %f14, %rs7;}

	// end inline asm
	mul.f32 	%f15, %f12, %f14;
	fma.rn.f32 	%f16, %f11, %f13, %f15;
	add.f32 	%f42, %f16, 0f00000000;
	mov.u32 	%r51, %r6;
$L__BB2_5:
	setp.lt.u32 	%p4, %r4, 32;
	@%p4 bra 	$L__BB2_8;
	add.s32 	%r50, %r51, %r10;
$L__BB2_7:
	.pragma "nounroll";
	mul.wide.s32 	%rd12, %r50, 4;
	add.s64 	%rd13, %rd3, %rd12;
	add.s64 	%rd14, %rd4, %rd12;
	ld.global.nc.u32 	%r30, [%rd14+-128];
	ld.global.nc.u32 	%r32, [%rd13+-128];
	// begin inline asm
	{.reg .b16 low,high;
 mov.b32 {low,high}, %r30;
 mov.b16 %rs9, low;}
	// end inline asm
	// begin inline asm
	{ cvt.f32.bf16 %f17, %rs9;}

	// end inline asm
	// begin inline asm
	{.reg .b16 low,high;
 mov.b32 {low,high}, %r30;
 mov.b16 %rs11, high;}
	// end inline asm
	// begin inline asm
	{ cvt.f32.bf16 %f18, %rs11;}

	// end inline asm
	// begin inline asm
	{.reg .b16 low,high;
 mov.b32 {low,high}, %r32;
 mov.b16 %rs13, low;}
	// end inline asm
	// begin inline asm
	{ cvt.f32.bf16 %f19, %rs13;}

	// end inline asm
	// begin inline asm
	{.reg .b16 low,high;
 mov.b32 {low,high}, %r32;
 mov.b16 %rs15, high;}
	// end inline asm
	// begin inline asm
	{ cvt.f32.bf16 %f20, %rs15;}

	// end inline asm
	mul.f32 	%f25, %f18, %f20;
	fma.rn.f32 	%f26, %f17, %f19, %f25;
	add.f32 	%f27, %f42, %f26;
	ld.global.nc.u32 	%r34, [%rd14];
	ld.global.nc.u32 	%r36, [%rd13];
	// begin inline asm
	{.reg .b16 low,high;
 mov.b32 {low,high}, %r34;
 mov.b16 %rs17, low;}
	// end inline asm
	// begin inline asm
	{ cvt.f32.bf16 %f21, %rs17;}

	// end inline asm
	// begin inline asm
	{.reg .b16 low,high;
 mov.b32 {low,high}, %r34;
 mov.b16 %rs19, high;}
	// end inline asm
	// begin inline asm
	{ cvt.f32.bf16 %f22, %rs19;}

	// end inline asm
	// begin inline asm
	{.reg .b16 low,high;
 mov.b32 {low,high}, %r36;
 mov.b16 %rs21, low;}
	// end inline asm
	// begin inline asm
	{ cvt.f32.bf16 %f23, %rs21;}

	// end inline asm
	// begin inline asm
	{.reg .b16 low,high;
 mov.b32 {low,high}, %r36;
 mov.b16 %rs23, high;}
	// end inline asm
	// begin inline asm
	{ cvt.f32.bf16 %f24, %rs23;}

	// end inline asm
	mul.f32 	%f28, %f22, %f24;
	fma.rn.f32 	%f29, %f21, %f23, %f28;
	add.f32 	%f42, %f27, %f29;
	add.s32 	%r51, %r51, 64;
	add.s32 	%r50, %r50, 64;
	setp.lt.s32 	%p5, %r51, %r3;
	@%p5 bra 	$L__BB2_7;
$L__BB2_8:
	setp.ne.s32 	%p6, %r2, 0;
	mov.b32 	%r38, %f42;
	shfl.sync.down.b32	%r39|%p7, %r38, 16, 31, -1;
	mov.b32 	%f30, %r39;
	add.f32 	%f31, %f42, %f30;
	mov.b32 	%r40, %f31;
	shfl.sync.down.b32	%r41|%p8, %r40, 8, 31, -1;
	mov.b32 	%f32, %r41;
	add.f32 	%f33, %f31, %f32;
	mov.b32 	%r42, %f33;
	shfl.sync.down.b32	%r43|%p9, %r42, 4, 31, -1;
	mov.b32 	%f34, %r43;
	add.f32 	%f35, %f33, %f34;
	mov.b32 	%r44, %f35;
	shfl.sync.down.b32	%r45|%p10, %r44, 2, 31, -1;
	mov.b32 	%f36, %r45;
	add.f32 	%f37, %f35, %f36;
	mov.b32 	%r46, %f37;
	shfl.sync.down.b32	%r47|%p11, %r46, 1, 31, -1;
	mov.b32 	%f38, %r47;
	add.f32 	%f7, %f37, %f38;
	@%p6 bra 	$L__BB2_10;
	mul.wide.s32 	%rd15, %r9, 4;
	add.s64 	%rd16, %rd5, %rd15;
	st.global.f32 	[%rd16], %f7;
$L__BB2_10:
	add.s32 	%r48, %r48, 4;
	setp.lt.s32 	%p12, %r48, %r18;
	@%p12 bra 	$L__BB2_2;
$L__BB2_11:
	ret;

}
	// .globl	_Z20compute_delta_float4PK13__nv_bfloat16S1_Pfii
.visible .entry _Z20compute_delta_float4PK13__nv_bfloat16S1_Pfii(
	.param .u64 .ptr .align 1 _Z20compute_delta_float4PK13__nv_bfloat16S1_Pfii_param_0,
	.param .u64 .ptr .align 1 _Z20compute_delta_float4PK13__nv_bfloat16S1_Pfii_param_1,
	.param .u64 .ptr .align 1 _Z20compute_delta_float4PK13__nv_bfloat16S1_Pfii_param_2,
	.param .u32 _Z20compute_delta_float4PK13__nv_bfloat16S1_Pfii_param_3,
	.param .u32 _Z20compute_delta_float4PK13__nv_bfloat16S1_Pfii_param_4
)
{
	.reg .pred 	%p<15>;
	.reg .b16 	%rs<225>;
	.reg .b32 	%r<155>;
	.reg .b32 	%f<218>;
	.reg .b64 	%rd<15>;

	ld.param.u64 	%rd7, [_Z20compute_delta_float4PK13__nv_bfloat16S1_Pfii_param_0];
	ld.param.u64 	%rd8, [_Z20compute_delta_float4PK13__nv_bfloat16S1_Pfii_param_1];
	ld.param.u64 	%rd6, [_Z20compute_delta_float4PK13__nv_bfloat16S1_Pfii_param_2];
	ld.param.u32 	%r20, [_Z20compute_delta_float4PK13__nv_bfloat16S1_Pfii_param_3];
	ld.param.u32 	%r21, [_Z20compute_delta_float4PK13__nv_bfloat16S1_Pfii_param_4];
	cvta.to.global.u64 	%rd1, %rd8;
	cvta.to.global.u64 	%rd2, %rd7;
	mov.u32 	%r22, %tid.x;
	shr.u32 	%r151, %r22, 5;
	and.b32  	%r2, %r22, 31;
	shr.s32 	%r23, %r21, 31;
	shr.u32 	%r24, %r23, 29;
	add.s32 	%r25, %r21, %r24;
	shr.s32 	%r3, %r25, 3;
	setp.ge.s32 	%p1, %r151, %r20;
	@%p1 bra 	$L__BB3_13;
	not.b32 	%r26, %r2;
	add.s32 	%r4, %r3, %r26;
	and.b32  	%r5, %r4, 96;
	mov.u32 	%r27, %ctaid.x;
	mul.lo.s32 	%r6, %r20, %r27;
	cvta.to.global.u64 	%rd3, %rd6;
$L__BB3_2:
	setp.ge.s32 	%p2, %r2, %r3;
	add.s32 	%r8, %r151, %r6;
	mul.lo.s32 	%r9, %r8, %r3;
	mov.f32 	%f217, 0f00000000;
	@%p2 bra 	$L__BB3_10;
	setp.eq.s32 	%p3, %r5, 96;
	mov.f32 	%f217, 0f00000000;
	mov.u32 	%r152, %r2;
	@%p3 bra 	$L__BB3_7;
	or.b32  	%r152, %r2, 32;
	setp.eq.s32 	%p4, %r5, 0;
	add.s32 	%r44, %r2, %r9;
	mul.wide.s32 	%rd9, %r44, 16;
	add.s64 	%rd4, %rd2, %rd9;
	ld.global.nc.v4.u32 	{%r29, %r33, %r37, %r41}, [%rd4];
	add.s64 	%rd5, %rd1, %rd9;
	ld.global.nc.v4.u32 	{%r31, %r35, %r39, %r43}, [%rd5];
	// begin inline asm
	{.reg .b16 low,high;
 mov.b32 {low,high}, %r29;
 mov.b16 %rs1, low;}
	// end inline asm
	// begin inline asm
	{ cvt.f32.bf16 %f13, %rs1;}

	// end inline asm
	// begin inline asm
	{.reg .b16 low,high;
 mov.b32 {low,high}, %r29;
 mov.b16 %rs3, high;}
	// end inline asm
	// begin inline asm
	{ cvt.f32.bf16 %f14, %rs3;}

	// end inline asm
	// begin inline asm
	{.reg .b16 low,high;
 mov.b32 {low,high}, %r31;
 mov.b16 %rs5, low;}
	// end inline asm
	// begin inline asm
	{ cvt.f32.bf16 %f15, %rs5;}

	// end inline asm
	// begin inline asm
	{.reg .b16 low,high;
 mov.b32 {low,high}, %r31;
 mov.b16 %rs7, high;}
	// end inline asm
	// begin inline asm
	{ cvt.f32.bf16 %f16, %rs7;}

	// end inline asm
	mul.f32 	%f29, %f14, %f16;
	fma.rn.f32 	%f30, %f13, %f15, %f29;
	add.f32 	%f31, %f30, 0f00000000;
	// begin inline asm
	{.reg .b16 low,high;
 mov.b32 {low,high}, %r33;
 mov.b16 %rs9, low;}
	// end inline asm
	// begin inline asm
	{ cvt.f32.bf16 %f17, %rs9;}

	// end inline asm
	// begin inline asm
	{.reg .b16 low,high;
 mov.b32 {low,high}, %r33;
 mov.b16 %rs11, high;}
	// end inline asm
	// begin inline asm
	{ cvt.f32.bf16 %f18, %rs11;}

	// end inline asm
	// begin inline asm
	{.reg .b16 low,high;
 mov.b32 {low,high}, %r35;
 mov.b16 %rs13, low;}
	// end inline asm
	// begin inline asm
	{ cvt.f32.bf16 %f19, %rs13;}

	// end inline asm
	// begin inline asm
	{.reg .b16 low,high;
 mov.b32 {low,high}, %r35;
 mov.b16 %rs15, high;}
	// end inline asm
	// begin inline asm
	{ cvt.f32.bf16 %f20, %rs15;}

	// end inline asm
	mul.f32 	%f32, %f18, %f20;
	fma.rn.f32 	%f33, %f17, %f19, %f32;
	add.f32 	%f34, %f31, %f33;
	// begin inline asm
	{.reg .b16 low,high;
 mov.b32 {low,high}, %r37;
 mov.b16 %rs17, low;}
	// end inline asm
	// begin inline asm
	{ cvt.f32.bf16 %f21, %rs17;}

	// end inline asm
	// begin inline asm
	{.reg .b16 low,high;
 mov.b32 {low,high}, %r37;
 mov.b16 %rs19, high;}
	// end inline asm
	// begin inline asm
	{ cvt.f32.bf16 %f22, %rs19;}

	// end inline asm
	// begin inline asm
	{.reg .b16 low,high;
 mov.b32 {low,high}, %r39;
 mov.b16 %rs21, low;}
	// end inline asm
	// begin inline asm
	{ cvt.f32.bf16 %f23, %rs21;}

	// end inline asm
	// begin inline asm
	{.reg .b16 low,high;
 mov.b32 {low,high}, %r39;
 mov.b16 %rs23, high;}
	// end inline asm
	// begin inline asm
	{ cvt.f32.bf16 %f24, %rs23;}

	// end inline asm
	mul.f32 	%f35, %f22, %f24;
	fma.rn.f32 	%f36, %f21, %f23, %f35;
	add.f32 	%f37, %f34, %f36;
	// begin inline asm
	{.reg .b16 low,high;
 mov.b32 {low,high}, %r41;
 mov.b16 %rs25, low;}
	// end inline asm
	// begin inline asm
	{ cvt.f32.bf16 %f25, %rs25;}

	// end inline asm
	// begin inline asm
	{.reg .b16 low,high;
 mov.b32 {low,high}, %r41;
 mov.b16 %rs27, high;}
	// end inline asm
	// begin inline asm
	{ cvt.f32.bf16 %f26, %rs27;}

	// end inline asm
	// begin inline asm
	{.reg .b16 low,high;
 mov.b32 {low,high}, %r43;
 mov.b16 %rs29, low;}
	// end inline asm
	// begin inline asm
	{ cvt.f32.bf16 %f27, %rs29;}

	// end inline asm
	// begin inline asm
	{.reg .b16 low,high;
 mov.b32 {low,high}, %r43;
 mov.b16 %rs31, high;}
	// end inline asm
	// begin inline asm
	{ cvt.f32.bf16 %f28, %rs31;}

	// end inline asm
	mul.f32 	%f38, %f26, %f28;
	fma.rn.f32 	%f39, %f25, %f27, %f38;
	add.f32 	%f217, %f37, %f39;
	@%p4 bra 	$L__BB3_7;
	or.b32  	%r152, %r2, 64;
	setp.eq.s32 	%p5, %r5, 32;
	ld.global.nc.v4.u32 	{%r46, %r50, %r54, %r58}, [%rd4+512];
	ld.global.nc.v4.u32 	{%r48, %r52, %r56, %r60}, [%rd5+512];
	// begin inline asm
	{.reg .b16 low,high;
 mov.b32 {low,high}, %r46;
 mov.b16 %rs33, low;}
	// end inline asm
	// begin inline asm
	{ cvt.f32.bf16 %f40, %rs33;}

	// end inline asm
	// begin inline asm
	{.reg .b16 low,high;
 mov.b32 {low,high}, %r46;
 mov.b16 %rs35, high;}
	// end inline asm
	// begin inline asm
	{ cvt.f32.bf16 %f41, %rs35;}

	// end inline asm
	// begin inline asm
	{.reg .b16 low,high;
 mov.b32 {low,high}, %r48;
 mov.b16 %rs37, low;}
	// end inline asm
	// begin inline asm
	{ cvt.f32.bf16 %f42, %rs37;}

	// end inline asm
	// begin inline asm
	{.reg .b16 low,high;
 mov.b32 {low,high}, %r48;
 mov.b16 %rs39, high;}
	// end inline asm
	// begin inline asm
	{ cvt.f32.bf16 %f43, %rs39;}

	// end inline asm
	mul.f32 	%f56, %f41, %f43;
	fma.rn.f32 	%f57, %f40, %f42, %f56;
	add.f32 	%f58, %f217, %f57;
	// begin inline asm
	{.reg .b16 low,high;
 mov.b32 {low,high}, %r50;
 mov.b16 %rs41, low;}
	// end inline asm
	// begin inline asm
	{ cvt.f32.bf16 %f44, %rs41;}

	// end inline asm
	// begin inline asm
	{.reg .b16 low,high;
 mov.b32 {low,high}, %r50;
 mov.b16 %rs43, high;}
	// end inline asm
	// begin inline asm
	{ cvt.f32.bf16 %f45, %rs43;}

	// end inline asm
	// begin inline asm
	{.reg .b16 low,high;
 mov.b32 {low,high}, %r52;
 mov.b16 %rs45, low;}
	// end inline asm
	// begin inline asm
	{ cvt.f32.bf16 %f46, %rs45;}

	// end inline asm
	// begin inline asm
	{.reg .b16 low,high;
 mov.b32 {low,high}, %r52;
 mov.b16 %rs47, high;}
	// end inline asm
	// begin inline asm
	{ cvt.f32.bf16 %f47, %rs47;}

	// end inline asm
	mul.f32 	%f59, %f45, %f47;
	fma.rn.f32 	%f60, %f44, %f46, %f59;
	add.f32 	%f61, %f58, %f60;
	// begin inline asm
	{.reg .b16 low,high;
 mov.b32 {low,high}, %r54;
 mov.b16 %rs49, low;}
	// end inline asm
	// begin inline asm
	{ cvt.f32.bf16 %f48, %rs49;}

	// end inline asm
	// begin inline asm
	{.reg .b16 low,high;
 mov.b32 {low,high}, %r54;
 mov.b16 %rs51, high;}
	// end inline asm
	// begin inline asm
	{ cvt.f32.bf16 %f49, %rs51;}

	// end inline asm
	// begin inline asm
	{.reg .b16 low,high;
 mov.b32 {low,high}, %r56;
 mov.b16 %rs53, low;}
	// end inline asm
	// begin inline asm
	{ cvt.f32.bf16 %f50, %rs53;}

	// end inline asm
	// begin inline asm
	{.reg .b16 low,high;
 mov.b32 {low,high}, %r56;
 mov.b16 %rs55, high;}
	// end inline asm
	// begin inline asm
	{ cvt.f32.bf16 %f51, %rs55;}

	// end inline asm
	mul.f32 	%f62, %f49, %f51;
	fma.rn.f32 	%f63, %f48, %f50, %f62;
	add.f32 	%f64, %f61, %f63;
	// begin inline asm
	{.reg .b16 low,high;
 mov.b32 {low,high}, %r58;
 mov.b16 %rs57, low;}
	// end inline asm
	// begin inline asm
	{ cvt.f32.bf16 %f52, %rs57;}

	// end inline asm
	// begin inline asm
	{.reg .b16 low,high;
 mov.b32 {low,high}, %r58;
 mov.b16 %rs59, high;}
	// end inline asm
	// begin inline asm
	{ cvt.f32.bf16 %f53, %rs59;}

	// end inline asm
	// begin inline asm
	{.reg .b16 low,high;
 mov.b32 {low,high}, %r60;
 mov.b16 %rs61, low;}
	// end inline asm
	// begin inline asm
	{ cvt.f32.bf16 %f54, %rs61;}

	// end inline asm
	// begin inline asm
	{.reg .b16 low,high;
 mov.b32 {low,high}, %r60;
 mov.b16 %rs63, high;}
	// end inline asm
	// begin inline asm
	{ cvt.f32.bf16 %f55, %rs63;}

	// end inline asm
	mul.f32 	%f65, %f53, %f55;
	fma.rn.f32 	%f66, %f52, %f54, %f65;
	add.f32 	%f217, %f64, %f66;
	@%p5 bra 	$L__BB3_7;
	or.b32  	%r152, %r2, 96;
	ld.global.nc.v4.u32 	{%r62, %r66, %r70, %r74}, [%rd4+1024];
	ld.global.nc.v4.u32 	{%r64, %r68, %r72, %r76}, [%rd5+1024];
	// begin inline asm
	{.reg .b16 low,high;
 mov.b32 {low,high}, %r62;
 mov.b16 %rs65, low;}
	// end inline asm
	// begin inline asm
	{ cvt.f32.bf16 %f67, %rs65;}

	// end inline asm
	// begin inline asm
	{.reg .b16 low,high;
 mov.b32 {low,high}, %r62;
 mov.b16 %rs67, high;}
	// end inline asm
	// begin inline asm
	{ cvt.f32.bf16 %f68, %rs67;}

	// end inline asm
	// begin inline asm
	{.reg .b16 low,high;
 mov.b32 {low,high}, %r64;
 mov.b16 %rs69, low;}
	// end inline asm
	// begin inline asm
	{ cvt.f32.bf16 %f69, %rs69;}

	// end inline asm
	// begin inline asm
	{.reg .b16 low,high;
 mov.b32 {low,high}, %r64;
 mov.b16 %rs71, high;}
	// end inline asm
	// begin inline asm
	{ cvt.f32.bf16 %f70, %rs71;}

	// end inline asm
	mul.f32 	%f83, %f68, %f70;
	fma.rn.f32 	%f84, %f67, %f69, %f83;
	add.f32 	%f85, %f217, %f84;
	// begin inline asm
	{.reg .b16 low,high;
 mov.b32 {low,high}, %r66;
 mov.b16 %rs73, low;}
	// end inline asm
	// begin inline asm
	{ cvt.f32.bf16 %f71, %rs73;}

	// end inline asm
	// begin inline asm
	{.reg .b16 low,high;
 mov.b32 {low,high}, %r66;
 mov.b16 %rs75, high;}
	// end inline asm
	// begin inline asm
	{ cvt.f32.bf16 %f72, %rs75;}

	// end inline asm
	// begin inline asm
	{.reg .b16 low,high;
 mov.b32 {low,high}, %r68;
 mov.b16 %rs77, low;}
	// end inline asm
	// begin inline asm
	{ cvt.f32.bf16 %f73, %rs77;}

	// end inline asm
	// begin inline asm
	{.reg .b16 low,high;
 mov.b32 {low,high}, %r68;
 mov.b16 %rs79, high;}
	// end inline asm
	// begin inline asm
	{ cvt.f32.bf16 %f74, %rs79;}

	// end inline asm
	mul.f32 	%f86, %f72, %f74;
	fma.rn.f32 	%f87, %f71, %f73, %f86;
	add.f32 	%f88, %f85, %f87;
	// begin inline asm
	{.reg .b16 low,high;
 mov.b32 {low,high}, %r70;
 mov.b16 %rs81, low;}
	// end inline asm
	// begin inline asm
	{ cvt.f32.bf16 %f75, %rs81;}

	// end inline asm
	// begin inline asm
	{.reg .b16 low,high;
 mov.b32 {low,high}, %r70;
 mov.b16 %rs83, high;}
	// end inline asm
	// begin inline asm
	{ cvt.f32.bf16 %f76, %rs83;}

	// end inline asm
	// begin inline asm
	{.reg .b16 low,high;
 mov.b32 {low,high}, %r72;
 mov.b16 %rs85, low;}
	// end inline asm
	// begin inline asm
	{ cvt.f32.bf16 %f77, %rs85;}

	// end inline asm
	// begin inline asm
	{.reg .b16 low,high;
 mov.b32 {low,high}, %r72;
 mov.b16 %rs87, high;}
	// end inline asm
	// begin inline asm
	{ cvt.f32.bf16 %f78, %rs87;}

	// end inline asm
	mul.f32 	%f89, %f76, %f78;
	fma.rn.f32 	%f90, %f75, %f77, %f89;
	add.f32 	%f91, %f88, %f90;
	// begin inline asm
	{.reg .b16 low,high;
 mov.b32 {low,high}, %r74;
 mov.b16 %rs89, low;}
	// end inline asm
	// begin inline asm
	{ cvt.f32.bf16 %f79, %rs89;}

	// end inline asm
	// begin inline asm
	{.reg .b16 low,high;
 mov.b32 {low,high}, %r74;
 mov.b16 %rs91, high;}
	// end inline asm
	// begin inline asm
	{ cvt.f32.bf16 %f80, %rs91;}

	// end inline asm
	// begin inline asm
	{.reg .b16 low,high;
 mov.b32 {low,high}, %r76;
 mov.b16 %rs93, low;}
	// end inline asm
	// begin inline asm
	{ cvt.f32.bf16 %f81, %rs93;}

	// end inline asm
	// begin inline asm
	{.reg .b16 low,high;
 mov.b32 {low,high}, %r76;
 mov.b16 %rs95, high;}
	// end inline asm
	// begin inline asm
	{ cvt.f32.bf16 %f82, %rs95;}

	// end inline asm
	mul.f32 	%f92, %f80, %f82;
	fma.rn.f32 	%f93, %f79, %f81, %f92;
	add.f32 	%f217, %f91, %f93;
$L__BB3_7:
	setp.lt.u32 	%p6, %r4, 96;
	@%p6 bra 	$L__BB3_10;
	add.s32 	%r153, %r152, %r9;
$L__BB3_9:
	mul.wide.s32 	%rd10, %r153, 16;
	add.s64 	%rd11, %rd2, %rd10;
	add.s64 	%rd12, %rd1, %rd10;
	ld.global.nc.v4.u32 	{%r78, %r82, %r86, %r90}, [%rd11];
	ld.global.nc.v4.u32 	{%r80, %r84, %r88, %r92}, [%rd12];
	// begin inline asm
	{.reg .b16 low,high;
 mov.b32 {low,high}, %r78;
 mov.b16 %rs97, low;}
	// end inline asm
	// begin inline asm
	{ cvt.f32.bf16 %f94, %rs97;}

	// end inline asm
	// begin inline asm
	{.reg .b16 low,high;
 mov.b32 {low,high}, %r78;
 mov.b16 %rs99, high;}
	// end inline asm
	// begin inline asm
	{ cvt.f32.bf16 %f95, %rs99;}

	// end inline asm
	// begin inline asm
	{.reg .b16 low,high;
 mov.b32 {low,high}, %r80;
 mov.b16 %rs101, low;}
	// end inline asm
	// begin inline asm
	{ cvt.f32.bf16 %f96, %rs101;}

	// end inline asm
	// begin inline asm
	{.reg .b16 low,high;
 mov.b32 {low,high}, %r80;
 mov.b16 %rs103, high;}
	// end inline asm
	// begin inline asm
	{ cvt.f32.bf16 %f97, %rs103;}

	// end inline asm
	mul.f32 	%f158, %f95, %f97;
	fma.rn.f32 	%f159, %f94, %f96, %f158;
	add.f32 	%f160, %f217, %f159;
	// begin inline asm
	{.reg .b16 low,high;
 mov.b32 {low,high}, %r82;
 mov.b16 %rs105, low;}
	// end inline asm
	// begin inline asm
	{ cvt.f32.bf16 %f98, %rs105;}

	// end inline asm
	// begin inline asm
	{.reg .b16 low,high;
 mov.b32 {low,high}, %r82;
 mov.b16 %rs107, high;}
	// end inline asm
	// begin inline asm
	{ cvt.f32.bf16 %f99, %rs107;}

	// end inline asm
	// begin inline asm
	{.reg .b16 low,high;
 mov.b32 {low,high}, %r84;
 mov.b16 %rs109, low;}
	// end inline asm
	// begin inline asm
	{ cvt.f32.bf16 %f100, %rs109;}

	// end inline asm
	// begin inline asm
	{.reg .b16 low,high;
 mov.b32 {low,high}, %r84;
 mov.b16 %rs111, high;}
	// end inline asm
	// begin inline asm
	{ cvt.f32.bf16 %f101, %rs111;}

	// end inline asm
	mul.f32 	%f161, %f99, %f101;
	fma.rn.f32 	%f162, %f98, %f100, %f161;
	add.f32 	%f163, %f160, %f162;
	// begin inline asm
	{.reg .b16 low,high;
 mov.b32 {low,high}, %r86;
 mov.b16 %rs113, low;}
	// end inline asm
	// begin inline asm
	{ cvt.f32.bf16 %f102, %rs113;}

	// end inline asm
	// begin inline asm
	{.reg .b16 low,high;
 mov.b32 {low,high}, %r86;
 mov.b16 %rs115, high;}
	// end inline asm
	// begin inline asm
	{ cvt.f32.bf16 %f103, %rs115;}

	// end inline asm
	// begin inline asm
	{.reg .b16 low,high;
 mov.b32 {low,high}, %r88;
 mov.b16 %rs117, low;}
	// end inline asm
	// begin inline asm
	{ cvt.f32.bf16 %f104, %rs117;}

	// end inline asm
	// begin inline asm
	{.reg .b16 low,high;
 mov.b32 {low,high}, %r88;
 mov.b16 %rs119, high;}
	// end inline asm
	// begin inline asm
	{ cvt.f32.bf16 %f105, %rs119;}

	// end inline asm
	mul.f32 	%f164, %f103, %f105;
	fma.rn.f32 	%f165, %f102, %f104, %f164;
	add.f32 	%f166, %f163, %f165;
	// begin inline asm
	{.reg .b16 low,high;
 mov.b32 {low,high}, %r90;
 mov.b16 %rs121, low;}
	// end inline asm
	// begin inline asm
	{ cvt.f32.bf16 %f106, %rs121;}

	// end inline asm
	// begin inline asm
	{.reg .b16 low,high;
 mov.b32 {low,high}, %r90;
 mov.b16 %rs123, high;}
	// end inline asm
	// begin inline asm
	{ cvt.f32.bf16 %f107, %rs123;}

	// end inline asm
	// begin inline asm
	{.reg .b16 low,high;
 mov.b32 {low,high}, %r92;
 mov.b16 %rs125, low;}
	// end inline asm
	// begin inline asm
	{ cvt.f32.bf16 %f108, %rs125;}

	// end inline asm
	// begin inline asm
	{.reg .b16 low,high;
 mov.b32 {low,high}, %r92;
 mov.b16 %rs127, high;}
	// end inline asm
	// begin inline asm
	{ cvt.f32.bf16 %f109, %rs127;}

	// end inline asm
	mul.f32 	%f167, %f107, %f109;
	fma.rn.f32 	%f168, %f106, %f108, %f167;
	add.f32 	%f169, %f166, %f168;
	ld.global.nc.v4.u32 	{%r94, %r98, %r102, %r106}, [%rd11+512];
	ld.global.nc.v4.u32 	{%r96, %r100, %r104, %r108}, [%rd12+512];
	// begin inline asm
	{.reg .b16 low,high;
 mov.b32 {low,high}, %r94;
 mov.b16 %rs129, low;}
	// end inline asm
	// begin inline asm
	{ cvt.f32.bf16 %f110, %rs129;}

	// end inline asm
	// begin inline asm
	{.reg .b16 low,high;
 mov.b32 {low,high}, %r94;
 mov.b16 %rs131, high;}
	// end inline asm
	// begin inline asm
	{ cvt.f32.bf16 %f111, %rs131;}

	// end inline asm
	// begin inline asm
	{.reg .b16 low,high;
 mov.b32 {low,high}, %r96;
 mov.b16 %rs133, low;}
	// end inline asm
	// begin inline asm
	{ cvt.f32.bf16 %f112, %rs133;}

	// end inline asm
	// begin inline asm
	{.reg .b16 low,high;
 mov.b32 {low,high}, %r96;
 mov.b16 %rs135, high;}
	// end inline asm
	// begin inline asm
	{ cvt.f32.bf16 %f113, %rs135;}

	// end inline asm
	mul.f32 	%f170, %f111, %f113;
	fma.rn.f32 	%f171, %f110, %f112, %f170;
	add.f32 	%f172, %f169, %f171;
	// begin inline asm
	{.reg .b16 low,high;
 mov.b32 {low,high}, %r98;
 mov.b16 %rs137, low;}
	// end inline asm
	// begin inline asm
	{ cvt.f32.bf16 %f114, %rs137;}

	// end inline asm
	// begin inline asm
	{.reg .b16 low,high;
 mov.b32 {low,high}, %r98;
 mov.b16 %rs139, high;}
	// end inline asm
	// begin inline asm
	{ cvt.f32.bf16 %f115, %rs139;}

	// end inline asm
	// begin inline asm
	{.reg .b16 low,high;
 mov.b32 {low,high}, %r100;
 mov.b16 %rs141, low;}
	// end inline asm
	// begin inline asm
	{ cvt.f32.bf16 %f116, %rs141;}

	// end inline asm
	// begin inline asm
	{.reg .b16 low,high;
 mov.b32 {low,high}, %r100;
 mov.b16 %rs143, high;}
	// end inline asm
	// begin inline asm
	{ cvt.f32.bf16 %f117, %rs143;}

	// end inline asm
	mul.f32 	%f173, %f115, %f117;
	fma.rn.f32 	%f174, %f114, %f116, %f173;
	add.f32 	%f175, %f172, %f174;
	// begin inline asm
	{.reg .b16 low,high;
 mov.b32 {low,high}, %r102;
 mov.b16 %rs145, low;}
	// end inline asm
	// begin inline asm
	{ cvt.f32.bf16 %f118, %rs145;}

	// end inline asm
	// begin inline asm
	{.reg .b16 low,high;
 mov.b32 {low,high}, %r102;
 mov.b16 %rs147, high;}
	// end inline asm
	// begin inline asm
	{ cvt.f32.bf16 %f119, %rs147;}

	// end inline asm
	// begin inline asm
	{.reg .b16 low,high;
 mov.b32 {low,high}, %r104;
 mov.b16 %rs149, low;}
	// end inline asm
	// begin inline asm
	{ cvt.f32.bf16 %f120, %rs149;}

	// end inline asm
	// begin inline asm
	{.reg .b16 low,high;
 mov.b32 {low,high}, %r104;
 mov.b16 %rs151, high;}
	// end inline asm
	// begin inline asm
	{ cvt.f32.bf16 %f121, %rs151;}

	// end inline asm
	mul.f32 	%f176, %f119, %f121;
	fma.rn.f32 	%f177, %f118, %f120, %f176;
	add.f32 	%f178, %f175, %f177;
	// begin inline asm
	{.reg .b16 low,high;
 mov.b32 {low,high}, %r106;
 mov.b16 %rs153, low;}
	// end inline asm
	// begin inline asm
	{ cvt.f32.bf16 %f122, %rs153;}

	// end inline asm
	// begin inline asm
	{.reg .b16 low,high;
 mov.b32 {low,high}, %r106;
 mov.b16 %rs155, high;}
	// end inline asm
	// begin inline asm
	{ cvt.f32.bf16 %f123, %rs155;}

	// end inline asm
	// begin inline asm
	{.reg .b16 low,high;
 mov.b32 {low,high}, %r108;
 mov.b16 %rs157, low;}
	// end inline asm
	// begin inline asm
	{ cvt.f32.bf16 %f124, %rs157;}

	// end inline asm
	// begin inline asm
	{.reg .b16 low,high;
 mov.b32 {low,high}, %r108;
 mov.b16 %rs159, high;}
	// end inline asm
	// begin inline asm
	{ cvt.f32.bf16 %f125, %rs159;}

	// end inline asm
	mul.f32 	%f179, %f123, %f125;
	fma.rn.f32 	%f180, %f122, %f124, %f179;
	add.f32 	%f181, %f178, %f180;
	ld.global.nc.v4.u32 	{%r110, %r114, %r118, %r122}, [%rd11+1024];
	ld.global.nc.v4.u32 	{%r112, %r116, %r120, %r124}, [%rd12+1024];
	// begin inline asm
	{.reg .b16 low,high;
 mov.b32 {low,high}, %r110;
 mov.b16 %rs161, low;}
	// end inline asm
	// begin inline asm
	{ cvt.f32.bf16 %f126, %rs161;}

	// end inline asm
	// begin inline asm
	{.reg .b16 low,high;
 mov.b32 {low,high}, %r110;
 mov.b16 %rs163, high;}
	// end inline asm
	// begin inline asm
	{ cvt.f32.bf16 %f127, %rs163;}

	// end inline asm
	// begin inline asm
	{.reg .b16 low,high;
 mov.b32 {low,high}, %r112;
 mov.b16 %rs165, low;}
	// end inline asm
	// begin inline asm
	{ cvt.f32.bf16 %f128, %rs165;}

	// end inline asm
	// begin inline asm
	{.reg .b16 low,high;
 mov.b32 {low,high}, %r112;
 mov.b16 %rs167, high;}
	// end inline asm
	// begin inline asm
	{ cvt.f32.bf16 %f129, %rs167;}

	// end inline asm
	mul.f32 	%f182, %f127, %f129;
	fma.rn.f32 	%f183, %f126, %f128, %f182;
	add.f32 	%f184, %f181, %f183;
	// begin inline asm
	{.reg .b16 low,high;
 mov.b32 {low,high}, %r114;
 mov.b16 %rs169, low;}
	// end inline asm
	// begin inline asm
	{ cvt.f32.bf16 %f130, %rs169;}

	// end inline asm
	// begin inline asm
	{.reg .b16 low,high;
 mov.b32 {low,high}, %r114;
 mov.b16 %rs171, high;}
	// end inline asm
	// begin inline asm
	{ cvt.f32.bf16 %f131, %rs171;}

	// end inline asm
	// begin inline asm
	{.reg .b16 low,high;
 mov.b32 {low,high}, %r116;
 mov.b16 %rs173, low;}
	// end inline asm
	// begin inline asm
	{ cvt.f32.bf16 %f132, %rs173;}

	// end inline asm
	// begin inline asm
	{.reg .b16 low,high;
 mov.b32 {low,high}, %r116;
 mov.b16 %rs175, high;}
	// end inline asm
	// begin inline asm
	{ cvt.f32.bf16 %f133, %rs175;}

	// end inline asm
	mul.f32 	%f185, %f131, %f133;
	fma.rn.f32 	%f186, %f130, %f132, %f185;
	add.f32 	%f187, %f184, %f186;
	// begin inline asm
	{.reg .b16 low,high;
 mov.b32 {low,high}, %r118;
 mov.b16 %rs177, low;}
	// end inline asm
	// begin inline asm
	{ cvt.f32.bf16 %f134, %rs177;}

	// end inline asm
	// begin inline asm
	{.reg .b16 low,high;
 mov.b32 {low,high}, %r118;
 mov.b16 %rs179, high;}
	// end inline asm
	// begin inline asm
	{ cvt.f32.bf16 %f135, %rs179;}

	// end inline asm
	// begin inline asm
	{.reg .b16 low,high;
 mov.b32 {low,high}, %r120;
 mov.b16 %rs181, low;}
	// end inline asm
	// begin inline asm
	{ cvt.f32.bf16 %f136, %rs181;}

	// end inline asm
	// begin inline asm
	{.reg .b16 low,high;
 mov.b32 {low,high}, %r120;
 mov.b16 %rs183, high;}
	// end inline asm
	// begin inline asm
	{ cvt.f32.bf16 %f137, %rs183;}

	// end inline asm
	mul.f32 	%f188, %f135, %f137;
	fma.rn.f32 	%f189, %f134, %f136, %f188;
	add.f32 	%f190, %f187, %f189;
	// begin inline asm
	{.reg .b16 low,high;
 mov.b32 {low,high}, %r122;
 mov.b16 %rs185, low;}
	// end inline asm
	// begin inline asm
	{ cvt.f32.bf16 %f138, %rs185;}

	// end inline asm
	// begin inline asm
	{.reg .b16 low,high;
 mov.b32 {low,high}, %r122;
 mov.b16 %rs187, high;}
	// end inline asm
	// begin inline asm
	{ cvt.f32.bf16 %f139, %rs187;}

	// end inline asm
	// begin inline asm
	{.reg .b16 low,high;
 mov.b32 {low,high}, %r124;
 mov.b16 %rs189, low;}
	// end inline asm
	// begin inline asm
	{ cvt.f32.bf16 %f140, %rs189;}

	// end inline asm
	// begin inline asm
	{.reg .b16 low,high;
 mov.b32 {low,high}, %r124;
 mov.b16 %rs191, high;}
	// end inline asm
	// begin inline asm
	{ cvt.f32.bf16 %f141, %rs191;}

	// end inline asm
	mul.f32 	%f191, %f139, %f141;
	fma.rn.f32 	%f192, %f138, %f140, %f191;
	add.f32 	%f193, %f190, %f192;
	ld.global.nc.v4.u32 	{%r126, %r130, %r134, %r138}, [%rd11+1536];
	ld.global.nc.v4.u32 	{%r128, %r132, %r136, %r140}, [%rd12+1536];
	// begin inline asm
	{.reg .b16 low,high;
 mov.b32 {low,high}, %r126;
 mov.b16 %rs193, low;}
	// end inline asm
	// begin inline asm
	{ cvt.f32.bf16 %f142, %rs193;}

	// end inline asm
	// begin inline asm
	{.reg .b16 low,high;
 mov.b32 {low,high}, %r126;
 mov.b16 %rs195, high;}
	// end inline asm
	// begin inline asm
	{ cvt.f32.bf16 %f143, %rs195;}

	// end inline asm
	// begin inline asm
	{.reg .b16 low,high;
 mov.b32 {low,high}, %r128;
 mov.b16 %rs197, low;}
	// end inline asm
	// begin inline asm
	{ cvt.f32.bf16 %f144, %rs197;}

	// end inline asm
	// begin inline asm
	{.reg .b16 low,high;
 mov.b32 {low,high}, %r128;
 mov.b16 %rs199, high;}
	// end inline asm
	// begin inline asm
	{ cvt.f32.bf16 %f145, %rs199;}

	// end inline asm
	mul.f32 	%f194, %f143, %f145;
	fma.rn.f32 	%f195, %f142, %f144, %f194;
	add.f32 	%f196, %f193, %f195;
	// begin inline asm
	{.reg .b16 low,high;
 mov.b32 {low,high}, %r130;
 mov.b16 %rs201, low;}
	// end inline asm
	// begin inline asm
	{ cvt.f32.bf16 %f146, %rs201;}

	// end inline asm
	// begin inline asm
	{.reg .b16 low,high;
 mov.b32 {low,high}, %r130;
 mov.b16 %rs203, high;}
	// end inline asm
	// begin inline asm
	{ cvt.f32.bf16 %f147, %rs203;}

	// end inline asm
	// begin inline asm
	{.reg .b16 low,high;
 mov.b32 {low,high}, %r132;
 mov.b16 %rs205, low;}
	// end inline asm
	// begin inline asm
	{ cvt.f32.bf16 %f148, %rs205;}

	// end inline asm
	// begin inline asm
	{.reg .b16 low,high;
 mov.b32 {low,high}, %r132;
 mov.b16 %rs207, high;}
	// end inline asm
	// begin inline asm
	{ cvt.f32.bf16 %f149, %rs207;}

	// end inline asm
	mul.f32 	%f197, %f147, %f149;
	fma.rn.f32 	%f198, %f146, %f148, %f197;
	add.f32 	%f199, %f196, %f198;
	// begin inline asm
	{.reg .b16 low,high;
 mov.b32 {low,high}, %r134;
 mov.b16 %rs209, low;}
	// end inline asm
	// begin inline asm
	{ cvt.f32.bf16 %f150, %rs209;}

	// end inline asm
	// begin inline asm
	{.reg .b16 low,high;
 mov.b32 {low,high}, %r134;
 mov.b16 %rs211, high;}
	// end inline asm
	// begin inline asm
	{ cvt.f32.bf16 %f151, %rs211;}

	// end inline asm
	// begin inline asm
	{.reg .b16 low,high;
 mov.b32 {low,high}, %r136;
 mov.b16 %rs213, low;}
	// end inline asm
	// begin inline asm
	{ cvt.f32.bf16 %f152, %rs213;}

	// end inline asm
	// begin inline asm
	{.reg .b16 low,high;
 mov.b32 {low,high}, %r136;
 mov.b16 %rs215, high;}
	// end inline asm
	// begin inline asm
	{ cvt.f32.bf16 %f153, %rs215;}

	// end inline asm
	mul.f32 	%f200, %f151, %f153;
	fma.rn.f32 	%f201, %f150, %f152, %f200;
	add.f32 	%f202, %f199, %f201;
	// begin inline asm
	{.reg .b16 low,high;
 mov.b32 {low,high}, %r138;
 mov.b16 %rs217, low;}
	// end inline asm
	// begin inline asm
	{ cvt.f32.bf16 %f154, %rs217;}

	// end inline asm
	// begin inline asm
	{.reg .b16 low,high;
 mov.b32 {low,high}, %r138;
 mov.b16 %rs219, high;}
	// end inline asm
	// begin inline asm
	{ cvt.f32.bf16 %f155, %rs219;}

	// end inline asm
	// begin inline asm
	{.reg .b16 low,high;
 mov.b32 {low,high}, %r140;
 mov.b16 %rs221, low;}
	// end inline asm
	// begin inline asm
	{ cvt.f32.bf16 %f156, %rs221;}

	// end inline asm
	// begin inline asm
	{.reg .b16 low,high;
 mov.b32 {low,high}, %r140;
 mov.b16 %rs223, high;}
	// end inline asm
	// begin inline asm
	{ cvt.f32.bf16 %f157, %rs223;}

	// end inline asm
	mul.f32 	%f203, %f155, %f157;
	fma.rn.f32 	%f204, %f154, %f156, %f203;
	add.f32 	%f217, %f202, %f204;
	add.s32 	%r152, %r152, 128;
	add.s32 	%r153, %r153, 128;
	setp.lt.s32 	%p7, %r152, %r3;
	@%p7 bra 	$L__BB3_9;
$L__BB3_10:
	setp.ne.s32 	%p8, %r2, 0;
	mov.b32 	%r141, %f217;
	shfl.sync.down.b32	%r142|%p9, %r141, 16, 31, -1;
	mov.b32 	%f205, %r142;
	add.f32 	%f206, %f217, %f205;
	mov.b32 	%r143, %f206;
	shfl.sync.down.b32	%r144|%p10, %r143, 8, 31, -1;
	mov.b32 	%f207, %r144;
	add.f32 	%f208, %f206, %f207;
	mov.b32 	%r145, %f208;
	shfl.sync.down.b32	%r146|%p11, %r145, 4, 31, -1;
	mov.b32 	%f209, %r146;
	add.f32 	%f210, %f208, %f209;
	mov.b32 	%r147, %f210;
	shfl.sync.down.b32	%r148|%p12, %r147, 2, 31, -1;
	mov.b32 	%f211, %r148;
	add.f32 	%f212, %f210, %f211;
	mov.b32 	%r149, %f212;
	shfl.sync.down.b32	%r150|%p13, %r149, 1, 31, -1;
	mov.b32 	%f213, %r150;
	add.f32 	%f9, %f212, %f213;
	@%p8 bra 	$L__BB3_12;
	mul.wide.s32 	%rd13, %r8, 4;
	add.s64 	%rd14, %rd3, %rd13;
	st.global.f32 	[%rd14], %f9;
$L__BB3_12:
	add.s32 	%r151, %r151, 4;
	setp.lt.s32 	%p14, %r151, %r20;
	@%p14 bra 	$L__BB3_2;
$L__BB3_13:
	ret;

}
	// .globl	_Z18compute_delta_wmmaPK13__nv_bfloat16S1_Pfii
.visible .entry _Z18compute_delta_wmmaPK13__nv_bfloat16S1_Pfii(
	.param .u64 .ptr .align 1 _Z18compute_delta_wmmaPK13__nv_bfloat16S1_Pfii_param_0,
	.param .u64 .ptr .align 1 _Z18compute_delta_wmmaPK13__nv_bfloat16S1_Pfii_param_1,
	.param .u64 .ptr .align 1 _Z18compute_delta_wmmaPK13__nv_bfloat16S1_Pfii_param_2,
	.param .u32 _Z18compute_delta_wmmaPK13__nv_bfloat16S1_Pfii_param_3,
	.param .u32 _Z18compute_delta_wmmaPK13__nv_bfloat16S1_Pfii_param_4
)
{
	.reg .pred 	%p<13>;
	.reg .b16 	%rs<11>;
	.reg .b32 	%r<138>;
	.reg .b32 	%f<158>;
	.reg .b64 	%rd<46>;
	// demoted variable
	.shared .align 256 .b8 _ZZ18compute_delta_wmmaPK13__nv_bfloat16S1_PfiiE6smem_o[4096];
	// demoted variable
	.shared .align 256 .b8 _ZZ18compute_delta_wmmaPK13__nv_bfloat16S1_PfiiE7smem_do[4096];
	// demoted variable
	.shared .align 256 .b8 _ZZ18compute_delta_wmmaPK13__nv_bfloat16S1_PfiiE8smem_acc[4096];
	ld.param.u64 	%rd12, [_Z18compute_delta_wmmaPK13__nv_bfloat16S1_Pfii_param_0];
	ld.param.u64 	%rd13, [_Z18compute_delta_wmmaPK13__nv_bfloat16S1_Pfii_param_1];
	ld.param.u64 	%rd11, [_Z18compute_delta_wmmaPK13__nv_bfloat16S1_Pfii_param_2];
	ld.param.u32 	%r47, [_Z18compute_delta_wmmaPK13__nv_bfloat16S1_Pfii_param_3];
	ld.param.u32 	%r48, [_Z18compute_delta_wmmaPK13__nv_bfloat16S1_Pfii_param_4];
	cvta.to.global.u64 	%rd1, %rd13;
	cvta.to.global.u64 	%rd2, %rd12;
	mov.u32 	%r1, %tid.x;
	shr.u32 	%r2, %r1, 5;
	mov.u32 	%r49, %ctaid.x;
	mul.lo.s32 	%r3, %r47, %r49;
	mul.lo.s32 	%r4, %r48, %r47;
	setp.ge.s32 	%p1, %r1, %r4;
	@%p1 bra 	$L__BB4_7;
	mul.lo.s32 	%r5, %r3, %r48;
	not.b32 	%r50, %r1;
	add.s32 	%r6, %r4, %r50;
	and.b32  	%r51, %r6, 384;
	setp.eq.s32 	%p2, %r51, 384;
	mov.u32 	%r133, %r1;
	@%p2 bra 	$L__BB4_4;
	shr.u32 	%r52, %r6, 7;
	add.s32 	%r53, %r52, 1;
	and.b32  	%r54, %r53, 3;
	shl.b32 	%r55, %r1, 1;
	mov.u32 	%r56, _ZZ18compute_delta_wmmaPK13__nv_bfloat16S1_PfiiE7smem_do;
	add.s32 	%r128, %r56, %r55;
	mov.u32 	%r57, _ZZ18compute_delta_wmmaPK13__nv_bfloat16S1_PfiiE6smem_o;
	add.s32 	%r127, %r57, %r55;
	add.s32 	%r126, %r1, %r5;
	neg.s32 	%r125, %r54;
	shl.b32 	%r58, %r53, 7;
	and.b32  	%r59, %r58, 384;
	add.s32 	%r133, %r1, %r59;
$L__BB4_3:
	.pragma "nounroll";
	mul.wide.s32 	%rd14, %r126, 2;
	add.s64 	%rd15, %rd1, %rd14;
	add.s64 	%rd16, %rd2, %rd14;
	ld.global.nc.u16 	%rs1, [%rd16];
	st.shared.u16 	[%r127], %rs1;
	ld.global.nc.u16 	%rs2, [%rd15];
	st.shared.u16 	[%r128], %rs2;
	add.s32 	%r128, %r128, 256;
	add.s32 	%r127, %r127, 256;
	add.s32 	%r126, %r126, 128;
	add.s32 	%r125, %r125, 1;
	setp.ne.s32 	%p3, %r125, 0;
	@%p3 bra 	$L__BB4_3;
$L__BB4_4:
	setp.lt.u32 	%p4, %r6, 384;
	@%p4 bra 	$L__BB4_7;
	add.s64 	%rd3, %rd2, 512;
	add.s32 	%r132, %r133, %r5;
	add.s64 	%rd4, %rd1, 512;
	shl.b32 	%r60, %r133, 1;
	add.s32 	%r61, %r60, 512;
	mov.u32 	%r62, _ZZ18compute_delta_wmmaPK13__nv_bfloat16S1_PfiiE6smem_o;
	add.s32 	%r131, %r62, %r61;
	mov.u32 	%r63, _ZZ18compute_delta_wmmaPK13__nv_bfloat16S1_PfiiE7smem_do;
	add.s32 	%r130, %r63, %r61;
$L__BB4_6:
	mul.wide.s32 	%rd17, %r132, 2;
	add.s64 	%rd18, %rd3, %rd17;
	add.s64 	%rd19, %rd4, %rd17;
	ld.global.nc.u16 	%rs3, [%rd18+-512];
	st.shared.u16 	[%r131+-512], %rs3;
	ld.global.nc.u16 	%rs4, [%rd19+-512];
	st.shared.u16 	[%r130+-512], %rs4;
	ld.global.nc.u16 	%rs5, [%rd18+-256];
	st.shared.u16 	[%r131+-256], %rs5;
	ld.global.nc.u16 	%rs6, [%rd19+-256];
	st.shared.u16 	[%r130+-256], %rs6;
	ld.global.nc.u16 	%rs7, [%rd18];
	st.shared.u16 	[%r131], %rs7;
	ld.global.nc.u16 	%rs8, [%rd19];
	st.shared.u16 	[%r130], %rs8;
	ld.global.nc.u16 	%rs9, [%rd18+256];
	st.shared.u16 	[%r131+256], %rs9;
	ld.global.nc.u16 	%rs10, [%rd19+256];
	st.shared.u16 	[%r130+256], %rs10;
	add.s32 	%r133, %r133, 512;
	add.s32 	%r132, %r132, 512;
	add.s32 	%r131, %r131, 1024;
	add.s32 	%r130, %r130, 1024;
	setp.lt.s32 	%p5, %r133, %r4;
	@%p5 bra 	$L__BB4_6;
$L__BB4_7:
	bar.sync 	0;
	setp.ge.s32 	%p6, %r2, %r47;
	@%p6 bra 	$L__BB4_17;
	shr.s32 	%r64, %r48, 31;
	shr.u32 	%r65, %r64, 28;
	add.s32 	%r66, %r48, %r65;
	shr.s32 	%r32, %r66, 4;
	setp.lt.s32 	%p7, %r48, 16;
	mov.f32 	%f150, 0f00000000;
	mov.f32 	%f151, %f150;
	mov.f32 	%f152, %f150;
	mov.f32 	%f153, %f150;
	mov.f32 	%f154, %f150;
	mov.f32 	%f155, %f150;
	mov.f32 	%f156, %f150;
	mov.f32 	%f157, %f150;
	@%p7 bra 	$L__BB4_15;
	shl.b32 	%r33, %r2, 7;
	add.s32 	%r68, %r32, -1;
	and.b32  	%r34, %r32, 3;
	setp.lt.u32 	%p8, %r68, 3;
	mov.b32 	%r136, 0;
	mov.f32 	%f150, 0f00000000;
	@%p8 bra 	$L__BB4_12;
	and.b32  	%r136, %r32, 134217724;
	neg.s32 	%r135, %r136;
	add.s32 	%r134, %r33, 32;
	mov.f32 	%f150, 0f00000000;
	mov.f32 	%f151, %f150;
	mov.f32 	%f152, %f150;
	mov.f32 	%f153, %f150;
	mov.f32 	%f154, %f150;
	mov.f32 	%f155, %f150;
	mov.f32 	%f156, %f150;
	mov.f32 	%f157, %f150;
$L__BB4_11:
	add.s32 	%r69, %r134, -32;
	mul.wide.u32 	%rd20, %r69, 2;
	mov.u32 	%r70, _ZZ18compute_delta_wmmaPK13__nv_bfloat16S1_PfiiE6smem_o;
	cvt.u64.u32 	%rd21, %r70;
	cvta.shared.u64 	%rd22, %rd21;
	add.s64 	%rd23, %rd22, %rd20;
	mov.b32 	%r71, 128;
	wmma.load.a.sync.aligned.row.m16n16k16.bf16 	{%r72, %r73, %r74, %r75}, [%rd23], %r71;
	mov.u32 	%r76, _ZZ18compute_delta_wmmaPK13__nv_bfloat16S1_PfiiE7smem_do;
	cvt.u64.u32 	%rd24, %r76;
	cvta.shared.u64 	%rd25, %rd24;
	add.s64 	%rd26, %rd25, %rd20;
	wmma.load.b.sync.aligned.col.m16n16k16.bf16 	{%r77, %r78, %r79, %r80}, [%rd26], %r71;
	wmma.mma.sync.aligned.row.col.m16n16k16.f32.bf16.bf16.f32 {%f61, %f62, %f63, %f64, %f65, %f66, %f67, %f68}, {%r72, %r73, %r74, %r75}, {%r77, %r78, %r79, %r80}, {%f157, %f156, %f155, %f154, %f153, %f152, %f151, %f150};
	add.s32 	%r81, %r134, -16;
	mul.wide.u32 	%rd27, %r81, 2;
	add.s64 	%rd28, %rd22, %rd27;
	wmma.load.a.sync.aligned.row.m16n16k16.bf16 	{%r82, %r83, %r84, %r85}, [%rd28], %r71;
	add.s64 	%rd29, %rd25, %rd27;
	wmma.load.b.sync.aligned.col.m16n16k16.bf16 	{%r86, %r87, %r88, %r89}, [%rd29], %r71;
	wmma.mma.sync.aligned.row.col.m16n16k16.f32.bf16.bf16.f32 {%f69, %f70, %f71, %f72, %f73, %f74, %f75, %f76}, {%r82, %r83, %r84, %r85}, {%r86, %r87, %r88, %r89}, {%f61, %f62, %f63, %f64, %f65, %f66, %f67, %f68};
	add.s32 	%r90, %r134, 16;
	mul.wide.u32 	%rd30, %r134, 2;
	add.s64 	%rd31, %rd22, %rd30;
	wmma.load.a.sync.aligned.row.m16n16k16.bf16 	{%r91, %r92, %r93, %r94}, [%rd31], %r71;
	add.s64 	%rd32, %rd25, %rd30;
	wmma.load.b.sync.aligned.col.m16n16k16.bf16 	{%r95, %r96, %r97, %r98}, [%rd32], %r71;
	wmma.mma.sync.aligned.row.col.m16n16k16.f32.bf16.bf16.f32 {%f77, %f78, %f79, %f80, %f81, %f82, %f83, %f84}, {%r91, %r92, %r93, %r94}, {%r95, %r96, %r97, %r98}, {%f69, %f70, %f71, %f72, %f73, %f74, %f75, %f76};
	mul.wide.u32 	%rd33, %r90, 2;
	add.s64 	%rd34, %rd22, %rd33;
	wmma.load.a.sync.aligned.row.m16n16k16.bf16 	{%r99, %r100, %r101, %r102}, [%rd34], %r71;
	add.s64 	%rd35, %rd25, %rd33;
	wmma.load.b.sync.aligned.col.m16n16k16.bf16 	{%r103, %r104, %r105, %r106}, [%rd35], %r71;
	wmma.mma.sync.aligned.row.col.m16n16k16.f32.bf16.bf16.f32 {%f157, %f156, %f155, %f154, %f153, %f152, %f151, %f150}, {%r99, %r100, %r101, %r102}, {%r103, %r104, %r105, %r106}, {%f77, %f78, %f79, %f80, %f81, %f82, %f83, %f84};
	add.s32 	%r135, %r135, 4;
	add.s32 	%r134, %r134, 64;
	setp.ne.s32 	%p9, %r135, 0;
	@%p9 bra 	$L__BB4_11;
$L__BB4_12:
	setp.eq.s32 	%p10, %r34, 0;
	@%p10 bra 	$L__BB4_15;
	shl.b32 	%r107, %r136, 4;
	add.s32 	%r108, %r33, %r107;
	mul.wide.u32 	%rd36, %r108, 2;
	mov.u32 	%r109, _ZZ18compute_delta_wmmaPK13__nv_bfloat16S1_PfiiE7smem_do;
	cvt.u64.u32 	%rd37, %r109;
	cvta.shared.u64 	%rd38, %rd37;
	add.s64 	%rd45, %rd38, %rd36;
	mov.u32 	%r110, _ZZ18compute_delta_wmmaPK13__nv_bfloat16S1_PfiiE6smem_o;
	cvt.u64.u32 	%rd39, %r110;
	cvta.shared.u64 	%rd40, %rd39;
	add.s64 	%rd44, %rd40, %rd36;
	neg.s32 	%r137, %r34;
$L__BB4_14:
	.pragma "nounroll";
	mov.b32 	%r111, 128;
	wmma.load.a.sync.aligned.row.m16n16k16.bf16 	{%r112, %r113, %r114, %r115}, [%rd44], %r111;
	wmma.load.b.sync.aligned.col.m16n16k16.bf16 	{%r116, %r117, %r118, %r119}, [%rd45], %r111;
	wmma.mma.sync.aligned.row.col.m16n16k16.f32.bf16.bf16.f32 {%f157, %f156, %f155, %f154, %f153, %f152, %f151, %f150}, {%r112, %r113, %r114, %r115}, {%r116, %r117, %r118, %r119}, {%f157, %f156, %f155, %f154, %f153, %f152, %f151, %f150};
	add.s64 	%rd45, %rd45, 32;
	add.s64 	%rd44, %rd44, 32;
	add.s32 	%r137, %r137, 1;
	setp.ne.s32 	%p11, %r137, 0;
	@%p11 bra 	$L__BB4_14;
$L__BB4_15:
	shl.b32 	%r120, %r2, 10;
	mov.u32 	%r121, _ZZ18compute_delta_wmmaPK13__nv_bfloat16S1_PfiiE8smem_acc;
	add.s32 	%r46, %r121, %r120;
	mov.b32 	%r122, 16;
	wmma.store.d.sync.aligned.row.m16n16k16.shared.f32 	[%r46], {%f157, %f156, %f155, %f154, %f153, %f152, %f151, %f150}, %r122;
	bar.warp.sync 	-1;
	and.b32  	%r123, %r1, 31;
	setp.ne.s32 	%p12, %r123, 0;
	@%p12 bra 	$L__BB4_17;
	ld.shared.f32 	%f85, [%r46];
	add.f32 	%f86, %f85, 0f00000000;
	ld.shared.f32 	%f87, [%r46+68];
	add.f32 	%f88, %f86, %f87;
	ld.shared.f32 	%f89, [%r46+136];
	add.f32 	%f90, %f88, %f89;
	ld.shared.f32 	%f91, [%r46+204];
	add.f32 	%f92, %f90, %f91;
	ld.shared.f32 	%f93, [%r46+272];
	add.f32 	%f94, %f92, %f93;
	ld.shared.f32 	%f95, [%r46+340];
	add.f32 	%f96, %f94, %f95;
	ld.shared.f32 	%f97, [%r46+408];
	add.f32 	%f98, %f96, %f97;
	ld.shared.f32 	%f99, [%r46+476];
	add.f32 	%f100, %f98, %f99;
	ld.shared.f32 	%f101, [%r46+544];
	add.f32 	%f102, %f100, %f101;
	ld.shared.f32 	%f103, [%r46+612];
	add.f32 	%f104, %f102, %f103;
	ld.shared.f32 	%f105, [%r46+680];
	add.f32 	%f106, %f104, %f105;
	ld.shared.f32 	%f107, [%r46+748];
	add.f32 	%f108, %f106, %f107;
	ld.shared.f32 	%f109, [%r46+816];
	add.f32 	%f110, %f108, %f109;
	ld.shared.f32 	%f111, [%r46+884];
	add.f32 	%f112, %f110, %f111;
	ld.shared.f32 	%f113, [%r46+952];
	add.f32 	%f114, %f112, %f113;
	ld.shared.f32 	%f115, [%r46+1020];
	add.f32 	%f116, %f114, %f115;
	mul.f32 	%f117, %f116, 0f3D800000;
	add.s32 	%r124, %r3, %r2;
	cvta.to.global.u64 	%rd41, %rd11;
	mul.wide.s32 	%rd42, %r124, 4;
	add.s64 	%rd43, %rd41, %rd42;
	st.global.f32 	[%rd43], %f117;
$L__BB4_17:
	ret;

}
	// .globl	_Z26compute_delta_warp_blockedPK13__nv_bfloat16S1_Pfii
.visible .entry _Z26compute_delta_warp_blockedPK13__nv_bfloat16S1_Pfii(
	.param .u64 .ptr .align 1 _Z26compute_delta_warp_blockedPK13__nv_bfloat16S1_Pfii_param_0,
	.param .u64 .ptr .align 1 _Z26compute_delta_warp_blockedPK13__nv_bfloat16S1_Pfii_param_1,
	.param .u64 .ptr .align 1 _Z26compute_delta_warp_blockedPK13__nv_bfloat16S1_Pfii_param_2,
	.param .u32 _Z26compute_delta_warp_blockedPK13__nv_bfloat16S1_Pfii_param_3,
	.param .u32 _Z26compute_delta_warp_blockedPK13__nv_bfloat16S1_Pfii_param_4
)
{
	.reg .pred 	%p<35>;
	.reg .b16 	%rs<25>;
	.reg .b32 	%r<79>;
	.reg .b32 	%f<142>;
	.reg .b64 	%rd<38>;

	ld.param.u64 	%rd13, [_Z26compute_delta_warp_blockedPK13__nv_bfloat16S1_Pfii_param_0];
	ld.param.u64 	%rd14, [_Z26compute_delta_warp_blockedPK13__nv_bfloat16S1_Pfii_param_1];
	ld.param.u64 	%rd15, [_Z26compute_delta_warp_blockedPK13__nv_bfloat16S1_Pfii_param_2];
	ld.param.u32 	%r29, [_Z26compute_delta_warp_blockedPK13__nv_bfloat16S1_Pfii_param_3];
	ld.param.u32 	%r30, [_Z26compute_delta_warp_blockedPK13__nv_bfloat16S1_Pfii_param_4];
	cvta.to.global.u64 	%rd1, %rd14;
	cvta.to.global.u64 	%rd2, %rd13;
	cvta.to.global.u64 	%rd3, %rd15;
	mov.u32 	%r31, %tid.x;
	shr.u32 	%r78, %r31, 5;
	and.b32  	%r2, %r31, 31;
	mov.u32 	%r32, %ctaid.x;
	mul.lo.s32 	%r3, %r29, %r32;
	setp.ge.s32 	%p1, %r78, %r29;
	@%p1 bra 	$L__BB5_36;
	not.b32 	%r33, %r78;
	add.s32 	%r4, %r29, %r33;
	and.b32  	%r34, %r4, 4;
	setp.ne.s32 	%p2, %r34, 0;
	@%p2 bra 	$L__BB5_13;
	add.s32 	%r5, %r78, %r3;
	mul.lo.s32 	%r6, %r5, %r30;
	setp.ge.s32 	%p3, %r2, %r30;
	mov.f32 	%f121, 0f00000000;
	mov.f32 	%f122, %f121;
	@%p3 bra 	$L__BB5_4;
	add.s32 	%r35, %r2, %r6;
	mul.wide.s32 	%rd16, %r35, 2;
	add.s64 	%rd17, %rd2, %rd16;
	ld.global.nc.u16 	%rs1, [%rd17];
	// begin inline asm
	{ cvt.f32.bf16 %f121, %rs1;}

	// end inline asm
	add.s64 	%rd18, %rd1, %rd16;
	ld.global.nc.u16 	%rs2, [%rd18];
	// begin inline asm
	{ cvt.f32.bf16 %f122, %rs2;}

	// end inline asm
$L__BB5_4:
	or.b32  	%r36, %r2, 32;
	setp.ge.s32 	%p4, %r36, %r30;
	cvt.s64.s32 	%rd19, %r6;
	cvt.u64.u32 	%rd20, %r2;
	add.s64 	%rd21, %rd20, %rd19;
	shl.b64 	%rd22, %rd21, 1;
	add.s64 	%rd4, %rd1, %rd22;
	add.s64 	%rd5, %rd2, %rd22;
	mov.f32 	%f123, 0f00000000;
	mov.f32 	%f124, %f123;
	@%p4 bra 	$L__BB5_6;
	ld.global.nc.u16 	%rs3, [%rd5+64];
	// begin inline asm
	{ cvt.f32.bf16 %f123, %rs3;}

	// end inline asm
	ld.global.nc.u16 	%rs4, [%rd4+64];
	// begin inline asm
	{ cvt.f32.bf16 %f124, %rs4;}

	// end inline asm
$L__BB5_6:
	or.b32  	%r37, %r2, 64;
	setp.ge.s32 	%p5, %r37, %r30;
	mov.f32 	%f125, 0f00000000;
	mov.f32 	%f126, %f125;
	@%p5 bra 	$L__BB5_8;
	ld.global.nc.u16 	%rs5, [%rd5+128];
	// begin inline asm
	{ cvt.f32.bf16 %f125, %rs5;}

	// end inline asm
	ld.global.nc.u16 	%rs6, [%rd4+128];
	// begin inline asm
	{ cvt.f32.bf16 %f126, %rs6;}

	// end inline asm
$L__BB5_8:
	or.b32  	%r38, %r2, 96;
	setp.ge.s32 	%p6, %r38, %r30;
	mov.f32 	%f127, 0f00000000;
	@%p6 bra 	$L__BB5_10;
	ld.global.nc.u16 	%rs7, [%rd5+192];
	// begin inline asm
	{ cvt.f32.bf16 %f56, %rs7;}

	// end inline asm
	ld.global.nc.u16 	%rs8, [%rd4+192];
	// begin inline asm
	{ cvt.f32.bf16 %f57, %rs8;}

	// end inline asm
	mul.f32 	%f127, %f56, %f57;
$L__BB5_10:
	setp.ne.s32 	%p7, %r2, 0;
	fma.rn.f32 	%f58, %f121, %f122, 0f00000000;
	fma.rn.f32 	%f59, %f123, %f124, %f58;
	fma.rn.f32 	%f60, %f125, %f126, %f59;
	add.f32 	%f61, %f60, %f127;
	mov.b32 	%r39, %f61;
	shfl.sync.down.b32	%r40|%p8, %r39, 16, 31, -1;
	mov.b32 	%f62, %r40;
	add.f32 	%f63, %f61, %f62;
	mov.b32 	%r41, %f63;
	shfl.sync.down.b32	%r42|%p9, %r41, 8, 31, -1;
	mov.b32 	%f64, %r42;
	add.f32 	%f65, %f63, %f64;
	mov.b32 	%r43, %f65;
	shfl.sync.down.b32	%r44|%p10, %r43, 4, 31, -1;
	mov.b32 	%f66, %r44;
	add.f32 	%f67, %f65, %f66;
	mov.b32 	%r45, %f67;
	shfl.sync.down.b32	%r46|%p11, %r45, 2, 31, -1;
	mov.b32 	%f68, %r46;
	add.f32 	%f69, %f67, %f68;
	mov.b32 	%r47, %f69;
	shfl.sync.down.b32	%r48|%p12, %r47, 1, 31, -1;
	mov.b32 	%f70, %r48;
	add.f32 	%f15, %f69, %f70;
	@%p7 bra 	$L__BB5_12;
	mul.wide.s32 	%rd23, %r5, 4;
	add.s64 	%rd24, %rd3, %rd23;
	st.global.f32 	[%rd24], %f15;
$L__BB5_12:
	add.s32 	%r78, %r78, 4;
$L__BB5_13:
	setp.lt.u32 	%p13, %r4, 4;
	@%p13 bra 	$L__BB5_36;
	or.b32  	%r9, %r2, 64;
	or.b32  	%r10, %r2, 96;
	add.s32 	%r75, %r78, %r3;
	add.s32 	%r49, %r75, 4;
	mul.lo.s32 	%r77, %r30, %r49;
	shl.b32 	%r13, %r30, 3;
	add.s32 	%r76, %r77, %r2;
	add.s64 	%rd6, %rd3, 16;
	mul.lo.s32 	%r74, %r30, %r75;
	add.s32 	%r73, %r74, %r2;
	cvt.u64.u32 	%rd7, %r2;
$L__BB5_15:
	setp.ge.s32 	%p14, %r2, %r30;
	mov.f32 	%f128, 0f00000000;
	mov.f32 	%f129, %f128;
	@%p14 bra 	$L__BB5_17;
	mul.wide.s32 	%rd25, %r73, 2;
	add.s64 	%rd26, %rd2, %rd25;
	ld.global.nc.u16 	%rs9, [%rd26];
	// begin inline asm
	{ cvt.f32.bf16 %f128, %rs9;}

	// end inline asm
	add.s64 	%rd27, %rd1, %rd25;
	ld.global.nc.u16 	%rs10, [%rd27];
	// begin inline asm
	{ cvt.f32.bf16 %f129, %rs10;}

	// end inline asm
$L__BB5_17:
	or.b32  	%r50, %r2, 32;
	setp.ge.s32 	%p15, %r50, %r30;
	cvt.s64.s32 	%rd28, %r74;
	add.s64 	%rd29, %rd7, %rd28;
	shl.b64 	%rd30, %rd29, 1;
	add.s64 	%rd8, %rd1, %rd30;
	add.s64 	%rd9, %rd2, %rd30;
	mov.f32 	%f130, 0f00000000;
	mov.f32 	%f131, %f130;
	@%p15 bra 	$L__BB5_19;
	ld.global.nc.u16 	%rs11, [%rd9+64];
	// begin inline asm
	{ cvt.f32.bf16 %f130, %rs11;}

	// end inline asm
	ld.global.nc.u16 	%rs12, [%rd8+64];
	// begin inline asm
	{ cvt.f32.bf16 %f131, %rs12;}

	// end inline asm
$L__BB5_19:
	setp.ge.s32 	%p16, %r9, %r30;
	mov.f32 	%f132, 0f00000000;
	mov.f32 	%f133, %f132;
	@%p16 bra 	$L__BB5_21;
	ld.global.nc.u16 	%rs13, [%rd9+128];
	// begin inline asm
	{ cvt.f32.bf16 %f132, %rs13;}

	// end inline asm
	ld.global.nc.u16 	%rs14, [%rd8+128];
	// begin inline asm
	{ cvt.f32.bf16 %f133, %rs14;}

	// end inline asm
$L__BB5_21:
	setp.ge.s32 	%p17, %r10, %r30;
	mov.f32 	%f134, 0f00000000;
	@%p17 bra 	$L__BB5_23;
	ld.global.nc.u16 	%rs15, [%rd9+192];
	// begin inline asm
	{ cvt.f32.bf16 %f81, %rs15;}

	// end inline asm
	ld.global.nc.u16 	%rs16, [%rd8+192];
	// begin inline asm
	{ cvt.f32.bf16 %f82, %rs16;}

	// end inline asm
	mul.f32 	%f134, %f81, %f82;
$L__BB5_23:
	mul.wide.s32 	%rd31, %r75, 4;
	add.s64 	%rd10, %rd6, %rd31;
	setp.ne.s32 	%p18, %r2, 0;
	fma.rn.f32 	%f83, %f128, %f129, 0f00000000;
	fma.rn.f32 	%f84, %f130, %f131, %f83;
	fma.rn.f32 	%f85, %f132, %f133, %f84;
	add.f32 	%f86, %f85, %f134;
	mov.b32 	%r51, %f86;
	shfl.sync.down.b32	%r52|%p19, %r51, 16, 31, -1;
	mov.b32 	%f87, %r52;
	add.f32 	%f88, %f86, %f87;
	mov.b32 	%r53, %f88;
	shfl.sync.down.b32	%r54|%p20, %r53, 8, 31, -1;
	mov.b32 	%f89, %r54;
	add.f32 	%f90, %f88, %f89;
	mov.b32 	%r55, %f90;
	shfl.sync.down.b32	%r56|%p21, %r55, 4, 31, -1;
	mov.b32 	%f91, %r56;
	add.f32 	%f92, %f90, %f91;
	mov.b32 	%r57, %f92;
	shfl.sync.down.b32	%r58|%p22, %r57, 2, 31, -1;
	mov.b32 	%f93, %r58;
	add.f32 	%f94, %f92, %f93;
	mov.b32 	%r59, %f94;
	shfl.sync.down.b32	%r60|%p23, %r59, 1, 31, -1;
	mov.b32 	%f95, %r60;
	add.f32 	%f30, %f94, %f95;
	@%p18 bra 	$L__BB5_25;
	st.global.f32 	[%rd10+-16], %f30;
$L__BB5_25:
	setp.ge.s32 	%p24, %r2, %r30;
	mov.f32 	%f135, 0f00000000;
	mov.f32 	%f136, %f135;
	@%p24 bra 	$L__BB5_27;
	mul.wide.s32 	%rd32, %r76, 2;
	add.s64 	%rd33, %rd2, %rd32;
	ld.global.nc.u16 	%rs17, [%rd33];
	// begin inline asm
	{ cvt.f32.bf16 %f135, %rs17;}

	// end inline asm
	add.s64 	%rd34, %rd1, %rd32;
	ld.global.nc.u16 	%rs18, [%rd34];
	// begin inline asm
	{ cvt.f32.bf16 %f136, %rs18;}

	// end inline asm
$L__BB5_27:
	setp.ge.s32 	%p25, %r50, %r30;
	cvt.s64.s32 	%rd35, %r77;
	add.s64 	%rd36, %rd7, %rd35;
	shl.b64 	%rd37, %rd36, 1;
	add.s64 	%rd11, %rd1, %rd37;
	add.s64 	%rd12, %rd2, %rd37;
	mov.f32 	%f137, 0f00000000;
	mov.f32 	%f138, %f137;
	@%p25 bra 	$L__BB5_29;
	ld.global.nc.u16 	%rs19, [%rd12+64];
	// begin inline asm
	{ cvt.f32.bf16 %f137, %rs19;}

	// end inline asm
	ld.global.nc.u16 	%rs20, [%rd11+64];
	// begin inline asm
	{ cvt.f32.bf16 %f138, %rs20;}

	// end inline asm
$L__BB5_29:
	setp.ge.s32 	%p26, %r9, %r30;
	mov.f32 	%f139, 0f00000000;
	mov.f32 	%f140, %f139;
	@%p26 bra 	$L__BB5_31;
	ld.global.nc.u16 	%rs21, [%rd12+128];
	// begin inline asm
	{ cvt.f32.bf16 %f139, %rs21;}

	// end inline asm
	ld.global.nc.u16 	%rs22, [%rd11+128];
	// begin inline asm
	{ cvt.f32.bf16 %f140, %rs22;}

	// end inline asm
$L__BB5_31:
	setp.ge.s32 	%p27, %r10, %r30;
	mov.f32 	%f141, 0f00000000;
	@%p27 bra 	$L__BB5_33;
	ld.global.nc.u16 	%rs23, [%rd12+192];
	// begin inline asm
	{ cvt.f32.bf16 %f106, %rs23;}

	// end inline asm
	ld.global.nc.u16 	%rs24, [%rd11+192];
	// begin inline asm
	{ cvt.f32.bf16 %f107, %rs24;}

	// end inline asm
	mul.f32 	%f141, %f106, %f107;
$L__BB5_33:
	setp.ne.s32 	%p28, %r2, 0;
	fma.rn.f32 	%f108, %f135, %f136, 0f00000000;
	fma.rn.f32 	%f109, %f137, %f138, %f108;
	fma.rn.f32 	%f110, %f139, %f140, %f109;
	add.f32 	%f111, %f110, %f141;
	mov.b32 	%r62, %f111;
	shfl.sync.down.b32	%r63|%p29, %r62, 16, 31, -1;
	mov.b32 	%f112, %r63;
	add.f32 	%f113, %f111, %f112;
	mov.b32 	%r64, %f113;
	shfl.sync.down.b32	%r65|%p30, %r64, 8, 31, -1;
	mov.b32 	%f114, %r65;
	add.f32 	%f115, %f113, %f114;
	mov.b32 	%r66, %f115;
	shfl.sync.down.b32	%r67|%p31, %r66, 4, 31, -1;
	mov.b32 	%f116, %r67;
	add.f32 	%f117, %f115, %f116;
	mov.b32 	%r68, %f117;
	shfl.sync.down.b32	%r69|%p32, %r68, 2, 31, -1;
	mov.b32 	%f118, %r69;
	add.f32 	%f119, %f117, %f118;
	mov.b32 	%r70, %f119;
	shfl.sync.down.b32	%r71|%p33, %r70, 1, 31, -1;
	mov.b32 	%f120, %r71;
	add.f32 	%f45, %f119, %f120;
	@%p28 bra 	$L__BB5_35;
	st.global.f32 	[%rd10], %f45;
$L__BB5_35:
	add.s32 	%r78, %r78, 8;
	add.s32 	%r77, %r77, %r13;
	add.s32 	%r76, %r76, %r13;
	add.s32 	%r75, %r75, 8;
	add.s32 	%r74, %r74, %r13;
	add.s32 	%r73, %r73, %r13;
	setp.lt.s32 	%p34, %r78, %r29;
	@%p34 bra 	$L__BB5_15;
$L__BB5_36:
	ret;

}


// ===== COMPILED SASS (sm_100) =====

	.target	sm_100

	.elftype	@"ET_EXEC"


//--------------------- .note.nv.tkinfo           --------------------------
	.section	.note.nv.tkinfo,"",@"SHT_NOTE"
	.sectionflags	@"SHF_NOTE_NV_TKINFO"
	.tkinfo
        /*0018*/ 	.word	0x00000002
        /*0030*/ 	.string	""
        /*0030*/ 	.string	"ptxas"
        /*0030*/ 	.string	"Cuda compilation tools, release 13.0, V13.0.88"
        /*0030*/ 	.string	"Build cuda_13.0.r13.0/compiler.36424714_0"
        /*0030*/ 	.string	"-arch sm_100 -m 64 "



//--------------------- .note.nv.cuinfo           --------------------------
	.section	.note.nv.cuinfo,"",@"SHT_NOTE"
	.sectionflags	@"SHF_NOTE_NV_CUINFO"
        /*0018*/ 	.short	0x0002
        /*001a*/ 	.short	0x0064
        /*001c*/ 	.short	0x0082
	.zero		2


//--------------------- .nv.info                  --------------------------
	.section	.nv.info,"",@"SHT_CUDA_INFO"
	.align	4


	//----- nvinfo : EIATTR_REGCOUNT
	.align		4
        /*0000*/ 	.byte	0x04, 0x2f
        /*0002*/ 	.short	(.L_1 - .L_0)
	.align		4
.L_0:
        /*0004*/ 	.word	index@(_Z20compute_delta_serialPK13__nv_bfloat16S1_Pfii)
        /*0008*/ 	.word	0x0000001f


	//----- nvinfo : EIATTR_FRAME_SIZE
	.align		4
.L_1:
        /*000c*/ 	.byte	0x04, 0x11
        /*000e*/ 	.short	(.L_3 - .L_2)
	.align		4
.L_2:
        /*0010*/ 	.word	index@(_Z20compute_delta_serialPK13__nv_bfloat16S1_Pfii)
        /*0014*/ 	.word	0x00000000


	//----- nvinfo : EIATTR_REGCOUNT
	.align		4
.L_3:
        /*0018*/ 	.byte	0x04, 0x2f
        /*001a*/ 	.short	(.L_5 - .L_4)
	.align		4
.L_4:
        /*001c*/ 	.word	index@(_Z23compute_delta_warp_coopPK13__nv_bfloat16S1_Pfii)
        /*0020*/ 	.word	0x0000001c


	//----- nvinfo : EIATTR_FRAME_SIZE
	.align		4
.L_5:
        /*0024*/ 	.byte	0x04, 0x11
        /*0026*/ 	.short	(.L_7 - .L_6)
	.align		4
.L_6:
        /*0028*/ 	.word	index@(_Z23compute_delta_warp_coopPK13__nv_bfloat16S1_Pfii)
        /*002c*/ 	.word	0x00000000


	//----- nvinfo : EIATTR_REGCOUNT
	.align		4
.L_7:
        /*0030*/ 	.byte	0x04, 0x2f
        /*0032*/ 	.short	(.L_9 - .L_8)
	.align		4
.L_8:
        /*0034*/ 	.word	index@(_Z24compute_delta_vectorizedPK13__nv_bfloat16S1_Pfii)
        /*0038*/ 	.word	0x00000017


	//----- nvinfo : EIATTR_FRAME_SIZE
	.align		4
.L_9:
        /*003c*/ 	.byte	0x04, 0x11
        /*003e*/ 	.short	(.L_11 - .L_10)
	.align		4
.L_10:
        /*0040*/ 	.word	index@(_Z24compute_delta_vectorizedPK13__nv_bfloat16S1_Pfii)
        /*0044*/ 	.word	0x00000000


	//----- nvinfo : EIATTR_REGCOUNT
	.align		4
.L_11:
        /*0048*/ 	.byte	0x04, 0x2f
        /*004a*/ 	.short	(.L_13 - .L_12)
	.align		4
.L_12:
        /*004c*/ 	.word	index@(_Z20compute_delta_float4PK13__nv_bfloat16S1_Pfii)
        /*0050*/ 	.word	0x00000026


	//----- nvinfo : EIATTR_FRAME_SIZE
	.align		4
.L_13:
        /*0054*/ 	.byte	0x04, 0x11
        /*0056*/ 	.short	(.L_15 - .L_14)
	.align		4
.L_14:
        /*0058*/ 	.word	index@(_Z20compute_delta_float4PK13__nv_bfloat16S1_Pfii)
        /*005c*/ 	.word	0x00000000


	//----- nvinfo : EIATTR_REGCOUNT
	.align		4
.L_15:
        /*0060*/ 	.byte	0x04, 0x2f
        /*0062*/ 	.short	(.L_17 - .L_16)
	.align		4
.L_16:
        /*0064*/ 	.word	index@(_Z18compute_delta_wmmaPK13__nv_bfloat16S1_Pfii)
        /*0068*/ 	.word	0x00000020


	//----- nvinfo : EIATTR_FRAME_SIZE
	.align		4
.L_17:
        /*006c*/ 	.byte	0x04, 0x11
        /*006e*/ 	.short	(.L_19 - .L_18)
	.align		4
.L_18:
        /*0070*/ 	.word	index@(_Z18compute_delta_wmmaPK13__nv_bfloat16S1_Pfii)
        /*0074*/ 	.word	0x00000000


	//----- nvinfo : EIATTR_REGCOUNT
	.align		4
.L_19:
        /*0078*/ 	.byte	0x04, 0x2f
        /*007a*/ 	.short	(.L_21 - .L_20)
	.align		4
.L_20:
        /*007c*/ 	.word	index@(_Z26compute_delta_warp_blockedPK13__nv_bfloat16S1_Pfii)
        /*0080*/ 	.word	0x00000020


	//----- nvinfo : EIATTR_FRAME_SIZE
	.align		4
.L_21:
        /*0084*/ 	.byte	0x04, 0x11
        /*0086*/ 	.short	(.L_23 - .L_22)
	.align		4
.L_22:
        /*0088*/ 	.word	index@(_Z26compute_delta_warp_blockedPK13__nv_bfloat16S1_Pfii)
        /*008c*/ 	.word	0x00000000


	//----- nvinfo : EIATTR_MIN_STACK_SIZE
	.align		4
.L_23:
        /*0090*/ 	.byte	0x04, 0x12
        /*0092*/ 	.short	(.L_25 - .L_24)
	.align		4
.L_24:
        /*0094*/ 	.word	index@(_Z26compute_delta_warp_blockedPK13__nv_bfloat16S1_Pfii)
        /*0098*/ 	.word	0x00000000


	//----- nvinfo : EIATTR_MIN_STACK_SIZE
	.align		4
.L_25:
        /*009c*/ 	.byte	0x04, 0x12
        /*009e*/ 	.short	(.L_27 - .L_26)
	.align		4
.L_26:
        /*00a0*/ 	.word	index@(_Z18compute_delta_wmmaPK13__nv_bfloat16S1_Pfii)
        /*00a4*/ 	.word	0x00000000


	//----- nvinfo : EIATTR_MIN_STACK_SIZE
	.align		4
.L_27:
        /*00a8*/ 	.byte	0x04, 0x12
        /*00aa*/ 	.short	(.L_29 - .L_28)
	.align		4
.L_28:
        /*00ac*/ 	.word	index@(_Z20compute_delta_float4PK13__nv_bfloat16S1_Pfii)
        /*00b0*/ 	.word	0x00000000


	//----- nvinfo : EIATTR_MIN_STACK_SIZE
	.align		4
.L_29:
        /*00b4*/ 	.byte	0x04, 0x12
        /*00b6*/ 	.short	(.L_31 - .L_30)
	.align		4
.L_30:
        /*00b8*/ 	.word	index@(_Z24compute_delta_vectorizedPK13__nv_bfloat16S1_Pfii)
        /*00bc*/ 	.word	0x00000000


	//----- nvinfo : EIATTR_MIN_STACK_SIZE
	.align		4
.L_31:
        /*00c0*/ 	.byte	0x04, 0x12
        /*00c2*/ 	.short	(.L_33 - .L_32)
	.align		4
.L_32:
        /*00c4*/ 	.word	index@(_Z23compute_delta_warp_coopPK13__nv_bfloat16S1_Pfii)
        /*00c8*/ 	.word	0x00000000


	//----- nvinfo : EIATTR_MIN_STACK_SIZE
	.align		4
.L_33:
        /*00cc*/ 	.byte	0x04, 0x12
        /*00ce*/ 	.short	(.L_35 - .L_34)
	.align		4
.L_34:
        /*00d0*/ 	.word	index@(_Z20compute_delta_serialPK13__nv_bfloat16S1_Pfii)
        /*00d4*/ 	.word	0x00000000
.L_35:


//--------------------- .nv.compat                --------------------------
	.section	.nv.compat,"",@"SHT_CUDA_COMPAT_INFO"
	.align	4
        /*0000*/ 	.byte	0x02, 0x09, 0x00, 0x00, 0x02, 0x02, 0x01, 0x00, 0x02, 0x05, 0x05, 0x00, 0x03, 0x07, 0x01, 0x01
        /*0010*/ 	.byte	0x02, 0x03, 0x00, 0x00, 0x02, 0x06, 0x01, 0x00, 0x04, 0x0b, 0x08, 0x00, 0x09, 0x00, 0x00, 0x00
        /*0020*/ 	.byte	0x00, 0x00, 0x00, 0x00


//--------------------- .nv.info._Z26compute_delta_warp_blockedPK13__nv_bfloat16S1_Pfii --------------------------
	.section	.nv.info._Z26compute_delta_warp_blockedPK13__nv_bfloat16S1_Pfii,"",@"SHT_CUDA_INFO"
	.sectionflags	@""
	.align	4


	//----- nvinfo : EIATTR_CUDA_API_VERSION
	.align		4
        /*0000*/ 	.byte	0x04, 0x37
        /*0002*/ 	.short	(.L_37 - .L_36)
.L_36:
        /*0004*/ 	.word	0x00000082


	//----- nvinfo : EIATTR_KPARAM_INFO
	.align		4
.L_37:
        /*0008*/ 	.byte	0x04, 0x17
        /*000a*/ 	.short	(.L_39 - .L_38)
.L_38:
        /*000c*/ 	.word	0x00000000
        /*0010*/ 	.short	0x0004
        /*0012*/ 	.short	0x001c
        /*0014*/ 	.byte	0x00, 0xf0, 0x11, 0x00


	//----- nvinfo : EIATTR_KPARAM_INFO
	.align		4
.L_39:
        /*0018*/ 	.byte	0x04, 0x17
        /*001a*/ 	.short	(.L_41 - .L_40)
.L_40:
        /*001c*/ 	.word	0x00000000
        /*0020*/ 	.short	0x0003
        /*0022*/ 	.short	0x0018
        /*0024*/ 	.byte	0x00, 0xf0, 0x11, 0x00


	//----- nvinfo : EIATTR_KPARAM_INFO
	.align		4
.L_41:
        /*0028*/ 	.byte	0x04, 0x17
        /*002a*/ 	.short	(.L_43 - .L_42)
.L_42:
        /*002c*/ 	.word	0x00000000
        /*0030*/ 	.short	0x0002
        /*0032*/ 	.short	0x0010
        /*0034*/ 	.byte	0x00, 0xf5, 0x21, 0x00


	//----- nvinfo : EIATTR_KPARAM_INFO
	.align		4
.L_43:
        /*0038*/ 	.byte	0x04, 0x17
        /*003a*/ 	.short	(.L_45 - .L_44)
.L_44:
        /*003c*/ 	.word	0x00000000
        /*0040*/ 	.short	0x0001
        /*0042*/ 	.short	0x0008
        /*0044*/ 	.byte	0x00, 0xf5, 0x21, 0x00


	//----- nvinfo : EIATTR_KPARAM_INFO
	.align		4
.L_45:
        /*0048*/ 	.byte	0x04, 0x17
        /*004a*/ 	.short	(.L_47 - .L_46)
.L_46:
        /*004c*/ 	.word	0x00000000
        /*0050*/ 	.short	0x0000
        /*0052*/ 	.short	0x0000
        /*0054*/ 	.byte	0x00, 0xf5, 0x21, 0x00


	//----- nvinfo : EIATTR_SPARSE_MMA_MASK
	.align		4
.L_47:
        /*0058*/ 	.byte	0x03, 0x50
        /*005a*/ 	.short	0x0000


	//----- nvinfo : EIATTR_MAXREG_COUNT
	.align		4
        /*005c*/ 	.byte	0x03, 0x1b
        /*005e*/ 	.short	0x00ff


	//----- nvinfo : EIATTR_MERCURY_ISA_VERSION
	.align		4
        /*0060*/ 	.byte	0x03, 0x5f
        /*0062*/ 	.short	0x0101


	//----- nvinfo : EIATTR_COOP_GROUP_MASK_REGIDS
	.align		4
        /*0064*/ 	.byte	0x04, 0x29
        /*0066*/ 	.short	(.L_49 - .L_48)


	//   ....[0]....
.L_48:
        /*0068*/ 	.word	0xffffffff


	//   ....[1]....
        /*006c*/ 	.word	0xffffffff


	//   ....[2]....
        /*0070*/ 	.word	0xffffffff


	//   ....[3]....
        /*0074*/ 	.word	0xffffffff


	//   ....[4]....
        /*0078*/ 	.word	0xffffffff


	//   ....[5]....
        /*007c*/ 	.word	0xffffffff


	//   ....[6]....
        /*0080*/ 	.word	0xffffffff


	//   ....[7]....
        /*0084*/ 	.word	0xffffffff


	//   ....[8]....
        /*0088*/ 	.word	0xffffffff


	//   ....[9]....
        /*008c*/ 	.word	0xffffffff


	//   ....[10]....
        /*0090*/ 	.word	0xffffffff


	//   ....[11]....
        /*0094*/ 	.word	0xffffffff


	//   ....[12]....
        /*0098*/ 	.word	0xffffffff


	//   ....[13]....
        /*009c*/ 	.word	0xffffffff


	//   ....[14]....
        /*00a0*/ 	.word	0xffffffff


	//   ....[15]....
        /*00a4*/ 	.word	0x05000008


	//   ....[16]....
        /*00a8*/ 	.word	0x05000008


	//   ....[17]....
        /*00ac*/ 	.word	0x05000008


	//   ....[18]....
        /*00b0*/ 	.word	0x05000008


	//   ....[19]....
        /*00b4*/ 	.word	0x05000008


	//   ....[20]....
        /*00b8*/ 	.word	0x05000008


	//   ....[21]....
        /*00bc*/ 	.word	0x05000008


	//   ....[22]....
        /*00c0*/ 	.word	0x05000008


	//   ....[23]....
        /*00c4*/ 	.word	0x05000008


	//   ....[24]....
        /*00c8*/ 	.word	0x05000008


	//   ....[25]....
        /*00cc*/ 	.word	0x05000008


	//   ....[26]....
        /*00d0*/ 	.word	0x05000008


	//   ....[27]....
        /*00d4*/ 	.word	0x05000008


	//   ....[28]....
        /*00d8*/ 	.word	0x05000008


	//   ....[29]....
        /*00dc*/ 	.word	0x05000008


	//----- nvinfo : EIATTR_COOP_GROUP_INSTR_OFFSETS
	.align		4
.L_49:
        /*00e0*/ 	.byte	0x04, 0x28
        /*00e2*/ 	.short	(.L_51 - .L_50)


	//   ....[0]....
.L_50:
        /*00e4*/ 	.word	0x00000450


	//   ....[1]....
        /*00e8*/ 	.word	0x00000470


	//   ....[2]....
        /*00ec*/ 	.word	0x00000490


	//   ....[3]....
        /*00f0*/ 	.word	0x000004b0


	//   ....[4]....
        /*00f4*/ 	.word	0x000004d0


	//   ....[5]....
        /*00f8*/ 	.word	0x00000b40


	//   ....[6]....
        /*00fc*/ 	.word	0x00000c80


	//   ....[7]....
        /*0100*/ 	.word	0x00000c90


	//   ....[8]....
        /*0104*/ 	.word	0x00000cc0


	//   ....[9]....
        /*0108*/ 	.word	0x00000cd0


	//   ....[10]....
        /*010c*/ 	.word	0x00000d00


	//   ....[11]....
        /*0110*/ 	.word	0x00000d10


	//   ....[12]....
        /*0114*/ 	.word	0x00000d40


	//   ....[13]....
        /*0118*/ 	.word	0x00000d50


	//   ....[14]....
        /*011c*/ 	.word	0x00000d90


	//   ....[15]....
        /*0120*/ 	.word	0x00000ea0


	//   ....[16]....
        /*0124*/ 	.word	0x00000f00


	//   ....[17]....
        /*0128*/ 	.word	0x00000f60


	//   ....[18]....
        /*012c*/ 	.word	0x00000fc0


	//   ....[19]....
        /*0130*/ 	.word	0x00001020


	//   ....[20]....
        /*0134*/ 	.word	0x000010b0


	//   ....[21]....
        /*0138*/ 	.word	0x00001160


	//   ....[22]....
        /*013c*/ 	.word	0x000011c0


	//   ....[23]....
        /*0140*/ 	.word	0x00001220


	//   ....[24]....
        /*0144*/ 	.word	0x00001280


	//   ....[25]....
        /*0148*/ 	.word	0x00001600


	//   ....[26]....
        /*014c*/ 	.word	0x00001670


	//   ....[27]....
        /*0150*/ 	.word	0x000016e0


	//   ....[28]....
        /*0154*/ 	.word	0x00001750


	//   ....[29]....
        /*0158*/ 	.word	0x000017c0


	//----- nvinfo : EIATTR_VRC_CTA_INIT_COUNT
	.align		4
.L_51:
        /*015c*/ 	.byte	0x02, 0x4a
	.zero		1
	.zero		1


	//----- nvinfo : EIATTR_EXIT_INSTR_OFFSETS
	.align		4
        /*0160*/ 	.byte	0x04, 0x1c
        /*0162*/ 	.short	(.L_53 - .L_52)


	//   ....[0]....
.L_52:
        /*0164*/ 	.word	0x00000050


	//   ....[1]....
        /*0168*/ 	.word	0x00000550


	//   ....[2]....
        /*016c*/ 	.word	0x00000e40


	//----- nvinfo : EIATTR_CRS_STACK_SIZE
	.align		4
.L_53:
        /*0170*/ 	.byte	0x04, 0x1e
        /*0172*/ 	.short	(.L_55 - .L_54)
.L_54:
        /*0174*/ 	.word	0x00000000


	//----- nvinfo : EIATTR_CBANK_PARAM_SIZE
	.align		4
.L_55:
        /*0178*/ 	.byte	0x03, 0x19
        /*017a*/ 	.short	0x0020


	//----- nvinfo : EIATTR_PARAM_CBANK
	.align		4
        /*017c*/ 	.byte	0x04, 0x0a
        /*017e*/ 	.short	(.L_57 - .L_56)
	.align		4
.L_56:
        /*0180*/ 	.word	index@(.nv.constant0._Z26compute_delta_warp_blockedPK13__nv_bfloat16S1_Pfii)
        /*0184*/ 	.short	0x0380
        /*0186*/ 	.short	0x0020


	//----- nvinfo : EIATTR_SW_WAR
	.align		4
.L_57:
        /*0188*/ 	.byte	0x04, 0x36
        /*018a*/ 	.short	(.L_59 - .L_58)
.L_58:
        /*018c*/ 	.word	0x00000008
.L_59:


//--------------------- .nv.info._Z18compute_delta_wmmaPK13__nv_bfloat16S1_Pfii --------------------------
	.section	.nv.info._Z18compute_delta_wmmaPK13__nv_bfloat16S1_Pfii,"",@"SHT_CUDA_INFO"
	.sectionflags	@""
	.align	4


	//----- nvinfo : EIATTR_CUDA_API_VERSION
	.align		4
        /*0000*/ 	.byte	0x04, 0x37
        /*0002*/ 	.short	(.L_61 - .L_60)
.L_60:
        /*0004*/ 	.word	0x00000082


	//----- nvinfo : EIATTR_KPARAM_INFO
	.align		4
.L_61:
        /*0008*/ 	.byte	0x04, 0x17
        /*000a*/ 	.short	(.L_63 - .L_62)
.L_62:
        /*000c*/ 	.word	0x00000000
        /*0010*/ 	.short	0x0004
        /*0012*/ 	.short	0x001c
        /*0014*/ 	.byte	0x00, 0xf0, 0x11, 0x00


	//----- nvinfo : EIATTR_KPARAM_INFO
	.align		4
.L_63:
        /*0018*/ 	.byte	0x04, 0x17
        /*001a*/ 	.short	(.L_65 - .L_64)
.L_64:
        /*001c*/ 	.word	0x00000000
        /*0020*/ 	.short	0x0003
        /*0022*/ 	.short	0x0018
        /*0024*/ 	.byte	0x00, 0xf0, 0x11, 0x00


	//----- nvinfo : EIATTR_KPARAM_INFO
	.align		4
.L_65:
        /*0028*/ 	.byte	0x04, 0x17
        /*002a*/ 	.short	(.L_67 - .L_66)
.L_66:
        /*002c*/ 	.word	0x00000000
        /*0030*/ 	.short	0x0002
        /*0032*/ 	.short	0x0010
        /*0034*/ 	.byte	0x00, 0xf5, 0x21, 0x00


	//----- nvinfo : EIATTR_KPARAM_INFO
	.align		4
.L_67:
        /*0038*/ 	.byte	0x04, 0x17
        /*003a*/ 	.short	(.L_69 - .L_68)
.L_68:
        /*003c*/ 	.word	0x00000000
        /*0040*/ 	.short	0x0001
        /*0042*/ 	.short	0x0008
        /*0044*/ 	.byte	0x00, 0xf5, 0x21, 0x00


	//----- nvinfo : EIATTR_KPARAM_INFO
	.align		4
.L_69:
        /*0048*/ 	.byte	0x04, 0x17
        /*004a*/ 	.short	(.L_71 - .L_70)
.L_70:
        /*004c*/ 	.word	0x00000000
        /*0050*/ 	.short	0x0000
        /*0052*/ 	.short	0x0000
        /*0054*/ 	.byte	0x00, 0xf5, 0x21, 0x00


	//----- nvinfo : EIATTR_SPARSE_MMA_MASK
	.align		4
.L_71:
        /*0058*/ 	.byte	0x03, 0x50
        /*005a*/ 	.short	0x0000


	//----- nvinfo : EIATTR_WMMA_USED
	.align		4
        /*005c*/ 	.byte	0x01, 0x2b
	.zero		2


	//----- nvinfo : EIATTR_MAXREG_COUNT
	.align		4
        /*0060*/ 	.byte	0x03, 0x1b
        /*0062*/ 	.short	0x00ff


	//----- nvinfo : EIATTR_NUM_BARRIERS
	.align		4
        /*0064*/ 	.byte	0x02, 0x4c
        /*0066*/ 	.byte	0x01
	.zero		1


	//----- nvinfo : EIATTR_MERCURY_ISA_VERSION
	.align		4
        /*0068*/ 	.byte	0x03, 0x5f
        /*006a*/ 	.short	0x0101


	//----- nvinfo : EIATTR_COOP_GROUP_MASK_REGIDS
	.align		4
        /*006c*/ 	.byte	0x04, 0x29
        /*006e*/ 	.short	(.L_73 - .L_72)


	//   ....[0]....
.L_72:
        /*0070*/ 	.word	0xffffffff


	//----- nvinfo : EIATTR_COOP_GROUP_INSTR_OFFSETS
	.align		4
.L_73:
        /*0074*/ 	.byte	0x04, 0x28
        /*0076*/ 	.short	(.L_75 - .L_74)


	//   ....[0]....
.L_74:
        /*0078*/ 	.word	0x00001a40


	//----- nvinfo : EIATTR_VRC_CTA_INIT_COUNT
	.align		4
.L_75:
        /*007c*/ 	.byte	0x02, 0x4a
	.zero		1
	.zero		1


	//----- nvinfo : EIATTR_EXIT_INSTR_OFFSETS
	.align		4
        /*0080*/ 	.byte	0x04, 0x1c
        /*0082*/ 	.short	(.L_77 - .L_76)


	//   ....[0]....
.L_76:
        /*0084*/ 	.word	0x00000e50


	//   ....[1]....
        /*0088*/ 	.word	0x00001a50


	//   ....[2]....
        /*008c*/ 	.word	0x00001cb0


	//----- nvinfo : EIATTR_CRS_STACK_SIZE
	.align		4
.L_77:
        /*0090*/ 	.byte	0x04, 0x1e
        /*0092*/ 	.short	(.L_79 - .L_78)
.L_78:
        /*0094*/ 	.word	0x00000000


	//----- nvinfo : EIATTR_CBANK_PARAM_SIZE
	.align		4
.L_79:
        /*0098*/ 	.byte	0x03, 0x19
        /*009a*/ 	.short	0x0020


	//----- nvinfo : EIATTR_PARAM_CBANK
	.align		4
        /*009c*/ 	.byte	0x04, 0x0a
        /*009e*/ 	.short	(.L_81 - .L_80)
	.align		4
.L_80:
        /*00a0*/ 	.word	index@(.nv.constant0._Z18compute_delta_wmmaPK13__nv_bfloat16S1_Pfii)
        /*00a4*/ 	.short	0x0380
        /*00a6*/ 	.short	0x0020


	//----- nvinfo : EIATTR_SW_WAR
	.align		4
.L_81:
        /*00a8*/ 	.byte	0x04, 0x36
        /*00aa*/ 	.short	(.L_83 - .L_82)
.L_82:
        /*00ac*/ 	.word	0x00000008
.L_83:


//--------------------- .nv.info._Z20compute_delta_float4PK13__nv_bfloat16S1_Pfii --------------------------
	.section	.nv.info._Z20compute_delta_float4PK13__nv_bfloat16S1_Pfii,"",@"SHT_CUDA_INFO"
	.sectionflags	@""
	.align	4


	//----- nvinfo : EIATTR_CUDA_API_VERSION
	.align		4
        /*0000*/ 	.byte	0x04, 0x37
        /*0002*/ 	.short	(.L_85 - .L_84)
.L_84:
        /*0004*/ 	.word	0x00000082


	//----- nvinfo : EIATTR_KPARAM_INFO
	.align		4
.L_85:
        /*0008*/ 	.byte	0x04, 0x17
        /*000a*/ 	.short	(.L_87 - .L_86)
.L_86:
        /*000c*/ 	.word	0x00000000
        /*0010*/ 	.short	0x0004
        /*0012*/ 	.short	0x001c
        /*0014*/ 	.byte	0x00, 0xf0, 0x11, 0x00


	//----- nvinfo : EIATTR_KPARAM_INFO
	.align		4
.L_87:
        /*0018*/ 	.byte	0x04, 0x17
        /*001a*/ 	.short	(.L_89 - .L_88)
.L_88:
        /*001c*/ 	.word	0x00000000
        /*0020*/ 	.short	0x0003
        /*0022*/ 	.short	0x0018
        /*0024*/ 	.byte	0x00, 0xf0, 0x11, 0x00


	//----- nvinfo : EIATTR_KPARAM_INFO
	.align		4
.L_89:
        /*0028*/ 	.byte	0x04, 0x17
        /*002a*/ 	.short	(.L_91 - .L_90)
.L_90:
        /*002c*/ 	.word	0x00000000
        /*0030*/ 	.short	0x0002
        /*0032*/ 	.short	0x0010
        /*0034*/ 	.byte	0x00, 0xf5, 0x21, 0x00


	//----- nvinfo : EIATTR_KPARAM_INFO
	.align		4
.L_91:
        /*0038*/ 	.byte	0x04, 0x17
        /*003a*/ 	.short	(.L_93 - .L_92)
.L_92:
        /*003c*/ 	.word	0x00000000
        /*0040*/ 	.short	0x0001
        /*0042*/ 	.short	0x0008
        /*0044*/ 	.byte	0x00, 0xf5, 0x21, 0x00


	//----- nvinfo : EIATTR_KPARAM_INFO
	.align		4
.L_93:
        /*0048*/ 	.byte	0x04, 0x17
        /*004a*/ 	.short	(.L_95 - .L_94)
.L_94:
        /*004c*/ 	.word	0x00000000
        /*0050*/ 	.short	0x0000
        /*0052*/ 	.short	0x0000
        /*0054*/ 	.byte	0x00, 0xf5, 0x21, 0x00


	//----- nvinfo : EIATTR_SPARSE_MMA_MASK
	.align		4
.L_95:
        /*0058*/ 	.byte	0x03, 0x50
        /*005a*/ 	.short	0x0000


	//----- nvinfo : EIATTR_MAXREG_COUNT
	.align		4
        /*005c*/ 	.byte	0x03, 0x1b
        /*005e*/ 	.short	0x00ff


	//----- nvinfo : EIATTR_MERCURY_ISA_VERSION
	.align		4
        /*0060*/ 	.byte	0x03, 0x5f
        /*0062*/ 	.short	0x0101


	//----- nvinfo : EIATTR_COOP_GROUP_MASK_REGIDS
	.align		4
        /*0064*/ 	.byte	0x04, 0x29
        /*0066*/ 	.short	(.L_97 - .L_96)


	//   ....[0]....
.L_96:
        /*0068*/ 	.word	0xffffffff


	//   ....[1]....
        /*006c*/ 	.word	0xffffffff


	//   ....[2]....
        /*0070*/ 	.word	0xffffffff


	//   ....[3]....
        /*0074*/ 	.word	0xffffffff


	//   ....[4]....
        /*0078*/ 	.word	0xffffffff


	//   ....[5]....
        /*007c*/ 	.word	0x05000008


	//   ....[6]....
        /*0080*/ 	.word	0x05000008


	//   ....[7]....
        /*0084*/ 	.word	0x05000008


	//   ....[8]....
        /*0088*/ 	.word	0x05000008


	//   ....[9]....
        /*008c*/ 	.word	0x05000008


	//----- nvinfo : EIATTR_COOP_GROUP_INSTR_OFFSETS
	.align		4
.L_97:
        /*0090*/ 	.byte	0x04, 0x28
        /*0092*/ 	.short	(.L_99 - .L_98)


	//   ....[0]....
.L_98:
        /*0094*/ 	.word	0x00001430


	//   ....[1]....
        /*0098*/ 	.word	0x00001450


	//   ....[2]....
        /*009c*/ 	.word	0x00001470


	//   ....[3]....
        /*00a0*/ 	.word	0x00001490


	//   ....[4]....
        /*00a4*/ 	.word	0x000014b0


	//   ....[5]....
        /*00a8*/ 	.word	0x00001580


	//   ....[6]....
        /*00ac*/ 	.word	0x00001610


	//   ....[7]....
        /*00b0*/ 	.word	0x00001680


	//   ....[8]....
        /*00b4*/ 	.word	0x000016f0


	//   ....[9]....
        /*00b8*/ 	.word	0x00001760


	//----- nvinfo : EIATTR_VRC_CTA_INIT_COUNT
	.align		4
.L_99:
        /*00bc*/ 	.byte	0x02, 0x4a
	.zero		1
	.zero		1


	//----- nvinfo : EIATTR_EXIT_INSTR_OFFSETS
	.align		4
        /*00c0*/ 	.byte	0x04, 0x1c
        /*00c2*/ 	.short	(.L_101 - .L_100)


	//   ....[0]....
.L_100:
        /*00c4*/ 	.word	0x00000070


	//   ....[1]....
        /*00c8*/ 	.word	0x00001510


	//----- nvinfo : EIATTR_CRS_STACK_SIZE
	.align		4
.L_101:
        /*00cc*/ 	.byte	0x04, 0x1e
        /*00ce*/ 	.short	(.L_103 - .L_102)
.L_102:
        /*00d0*/ 	.word	0x00000000


	//----- nvinfo : EIATTR_CBANK_PARAM_SIZE
	.align		4
.L_103:
        /*00d4*/ 	.byte	0x03, 0x19
        /*00d6*/ 	.short	0x0020


	//----- nvinfo : EIATTR_PARAM_CBANK
	.align		4
        /*00d8*/ 	.byte	0x04, 0x0a
        /*00da*/ 	.short	(.L_105 - .L_104)
	.align		4
.L_104:
        /*00dc*/ 	.word	index@(.nv.constant0._Z20compute_delta_float4PK13__nv_bfloat16S1_Pfii)
        /*00e0*/ 	.short	0x0380
        /*00e2*/ 	.short	0x0020


	//----- nvinfo : EIATTR_SW_WAR
	.align		4
.L_105:
        /*00e4*/ 	.byte	0x04, 0x36
        /*00e6*/ 	.short	(.L_107 - .L_106)
.L_106:
        /*00e8*/ 	.word	0x00000008
.L_107:


//--------------------- .nv.info._Z24compute_delta_vectorizedPK13__nv_bfloat16S1_Pfii --------------------------
	.section	.nv.info._Z24compute_delta_vectorizedPK13__nv_bfloat16S1_Pfii,"",@"SHT_CUDA_INFO"
	.sectionflags	@""
	.align	4


	//----- nvinfo : EIATTR_CUDA_API_VERSION
	.align		4
        /*0000*/ 	.byte	0x04, 0x37
        /*0002*/ 	.short	(.L_109 - .L_108)
.L_108:
        /*0004*/ 	.word	0x00000082


	//----- nvinfo : EIATTR_KPARAM_INFO
	.align		4
.L_109:
        /*0008*/ 	.byte	0x04, 0x17
        /*000a*/ 	.short	(.L_111 - .L_110)
.L_110:
        /*000c*/ 	.word	0x00000000
        /*0010*/ 	.short	0x0004
        /*0012*/ 	.short	0x001c
        /*0014*/ 	.byte	0x00, 0xf0, 0x11, 0x00


	//----- nvinfo : EIATTR_KPARAM_INFO
	.align		4
.L_111:
        /*0018*/ 	.byte	0x04, 0x17
        /*001a*/ 	.short	(.L_113 - .L_112)
.L_112:
        /*001c*/ 	.word	0x00000000
        /*0020*/ 	.short	0x0003
        /*0022*/ 	.short	0x0018
        /*0024*/ 	.byte	0x00, 0xf0, 0x11, 0x00


	//----- nvinfo : EIATTR_KPARAM_INFO
	.align		4
.L_113:
        /*0028*/ 	.byte	0x04, 0x17
        /*002a*/ 	.short	(.L_115 - .L_114)
.L_114:
        /*002c*/ 	.word	0x00000000
        /*0030*/ 	.short	0x0002
        /*0032*/ 	.short	0x0010
        /*0034*/ 	.byte	0x00, 0xf5, 0x21, 0x00


	//----- nvinfo : EIATTR_KPARAM_INFO
	.align		4
.L_115:
        /*0038*/ 	.byte	0x04, 0x17
        /*003a*/ 	.short	(.L_117 - .L_116)
.L_116:
        /*003c*/ 	.word	0x00000000
        /*0040*/ 	.short	0x0001
        /*0042*/ 	.short	0x0008
        /*0044*/ 	.byte	0x00, 0xf5, 0x21, 0x00


	//----- nvinfo : EIATTR_KPARAM_INFO
	.align		4
.L_117:
        /*0048*/ 	.byte	0x04, 0x17
        /*004a*/ 	.short	(.L_119 - .L_118)
.L_118:
        /*004c*/ 	.word	0x00000000
        /*0050*/ 	.short	0x0000
        /*0052*/ 	.short	0x0000
        /*0054*/ 	.byte	0x00, 0xf5, 0x21, 0x00


	//----- nvinfo : EIATTR_SPARSE_MMA_MASK
	.align		4
.L_119:
        /*0058*/ 	.byte	0x03, 0x50
        /*005a*/ 	.short	0x0000


	//----- nvinfo : EIATTR_MAXREG_COUNT
	.align		4
        /*005c*/ 	.byte	0x03, 0x1b
        /*005e*/ 	.short	0x00ff


	//----- nvinfo : EIATTR_MERCURY_ISA_VERSION
	.align		4
        /*0060*/ 	.byte	0x03, 0x5f
        /*0062*/ 	.short	0x0101


	//----- nvinfo : EIATTR_COOP_GROUP_MASK_REGIDS
	.align		4
        /*0064*/ 	.byte	0x04, 0x29
        /*0066*/ 	.short	(.L_121 - .L_120)


	//   ....[0]....
.L_120:
        /*0068*/ 	.word	0xffffffff


	//   ....[1]....
        /*006c*/ 	.word	0xffffffff


	//   ....[2]....
        /*0070*/ 	.word	0xffffffff


	//   ....[3]....
        /*0074*/ 	.word	0xffffffff


	//   ....[4]....
        /*0078*/ 	.word	0xffffffff


	//   ....[5]....
        /*007c*/ 	.word	0x0500000c


	//   ....[6]....
        /*0080*/ 	.word	0x0500000c


	//   ....[7]....
        /*0084*/ 	.word	0x0500000c


	//   ....[8]....
        /*0088*/ 	.word	0x0500000c


	//   ....[9]....
        /*008c*/ 	.word	0x0500000c


	//----- nvinfo : EIATTR_COOP_GROUP_INSTR_OFFSETS
	.align		4
.L_121:
        /*0090*/ 	.byte	0x04, 0x28
        /*0092*/ 	.short	(.L_123 - .L_122)


	//   ....[0]....
.L_122:
        /*0094*/ 	.word	0x000005a0


	//   ....[1]....
        /*0098*/ 	.word	0x000005c0


	//   ....[2]....
        /*009c*/ 	.word	0x000005e0


	//   ....[3]....
        /*00a0*/ 	.word	0x00000600


	//   ....[4]....
        /*00a4*/ 	.word	0x00000620


	//   ....[5]....
        /*00a8*/ 	.word	0x000006f0


	//   ....[6]....
        /*00ac*/ 	.word	0x00000780


	//   ....[7]....
        /*00b0*/ 	.word	0x000007f0


	//   ....[8]....
        /*00b4*/ 	.word	0x00000860


	//   ....[9]....
        /*00b8*/ 	.word	0x000008d0


	//----- nvinfo : EIATTR_VRC_CTA_INIT_COUNT
	.align		4
.L_123:
        /*00bc*/ 	.byte	0x02, 0x4a
	.zero		1
	.zero		1


	//----- nvinfo : EIATTR_EXIT_INSTR_OFFSETS
	.align		4
        /*00c0*/ 	.byte	0x04, 0x1c
        /*00c2*/ 	.short	(.L_125 - .L_124)


	//   ....[0]....
.L_124:
        /*00c4*/ 	.word	0x00000060


	//   ....[1]....
        /*00c8*/ 	.word	0x00000680


	//----- nvinfo : EIATTR_CRS_STACK_SIZE
	.align		4
.L_125:
        /*00cc*/ 	.byte	0x04, 0x1e
        /*00ce*/ 	.short	(.L_127 - .L_126)
.L_126:
        /*00d0*/ 	.word	0x00000000


	//----- nvinfo : EIATTR_CBANK_PARAM_SIZE
	.align		4
.L_127:
        /*00d4*/ 	.byte	0x03, 0x19
        /*00d6*/ 	.short	0x0020


	//----- nvinfo : EIATTR_PARAM_CBANK
	.align		4
        /*00d8*/ 	.byte	0x04, 0x0a
        /*00da*/ 	.short	(.L_129 - .L_128)
	.align		4
.L_128:
        /*00dc*/ 	.word	index@(.nv.constant0._Z24compute_delta_vectorizedPK13__nv_bfloat16S1_Pfii)
        /*00e0*/ 	.short	0x0380
        /*00e2*/ 	.short	0x0020


	//----- nvinfo : EIATTR_SW_WAR
	.align		4
.L_129:
        /*00e4*/ 	.byte	0x04, 0x36
        /*00e6*/ 	.short	(.L_131 - .L_130)
.L_130:
        /*00e8*/ 	.word	0x00000008
.L_131:


//--------------------- .nv.info._Z23compute_delta_warp_coopPK13__nv_bfloat16S1_Pfii --------------------------
	.section	.nv.info._Z23compute_delta_warp_coopPK13__nv_bfloat16S1_Pfii,"",@"SHT_CUDA_INFO"
	.sectionflags	@""
	.align	4


	//----- nvinfo : EIATTR_CUDA_API_VERSION
	.align		4
        /*0000*/ 	.byte	0x04, 0x37
        /*0002*/ 	.short	(.L_133 - .L_132)
.L_132:
        /*0004*/ 	.word	0x00000082


	//----- nvinfo : EIATTR_KPARAM_INFO
	.align		4
.L_133:
        /*0008*/ 	.byte	0x04, 0x17
        /*000a*/ 	.short	(.L_135 - .L_134)
.L_134:
        /*000c*/ 	.word	0x00000000
        /*0010*/ 	.short	0x0004
        /*0012*/ 	.short	0x001c
        /*0014*/ 	.byte	0x00, 0xf0, 0x11, 0x00


	//----- nvinfo : EIATTR_KPARAM_INFO
	.align		4
.L_135:
        /*0018*/ 	.byte	0x04, 0x17
        /*001a*/ 	.short	(.L_137 - .L_136)
.L_136:
        /*001c*/ 	.word	0x00000000
        /*0020*/ 	.short	0x0003
        /*0022*/ 	.short	0x0018
        /*0024*/ 	.byte	0x00, 0xf0, 0x11, 0x00


	//----- nvinfo : EIATTR_KPARAM_INFO
	.align		4
.L_137:
        /*0028*/ 	.byte	0x04, 0x17
        /*002a*/ 	.short	(.L_139 - .L_138)
.L_138:
        /*002c*/ 	.word	0x00000000
        /*0030*/ 	.short	0x0002
        /*0032*/ 	.short	0x0010
        /*0034*/ 	.byte	0x00, 0xf5, 0x21, 0x00


	//----- nvinfo : EIATTR_KPARAM_INFO
	.align		4
.L_139:
        /*0038*/ 	.byte	0x04, 0x17
        /*003a*/ 	.short	(.L_141 - .L_140)
.L_140:
        /*003c*/ 	.word	0x00000000
        /*0040*/ 	.short	0x0001
        /*0042*/ 	.short	0x0008
        /*0044*/ 	.byte	0x00, 0xf5, 0x21, 0x00


	//----- nvinfo : EIATTR_KPARAM_INFO
	.align		4
.L_141:
        /*0048*/ 	.byte	0x04, 0x17
        /*004a*/ 	.short	(.L_143 - .L_142)
.L_142:
        /*004c*/ 	.word	0x00000000
        /*0050*/ 	.short	0x0000
        /*0052*/ 	.short	0x0000
        /*0054*/ 	.byte	0x00, 0xf5, 0x21, 0x00


	//----- nvinfo : EIATTR_SPARSE_MMA_MASK
	.align		4
.L_143:
        /*0058*/ 	.byte	0x03, 0x50
        /*005a*/ 	.short	0x0000


	//----- nvinfo : EIATTR_MAXREG_COUNT
	.align		4
        /*005c*/ 	.byte	0x03, 0x1b
        /*005e*/ 	.short	0x00ff


	//----- nvinfo : EIATTR_MERCURY_ISA_VERSION
	.align		4
        /*0060*/ 	.byte	0x03, 0x5f
        /*0062*/ 	.short	0x0101


	//----- nvinfo : EIATTR_COOP_GROUP_MASK_REGIDS
	.align		4
        /*0064*/ 	.byte	0x04, 0x29
        /*0066*/ 	.short	(.L_145 - .L_144)


	//   ....[0]....
.L_144:
        /*0068*/ 	.word	0xffffffff


	//   ....[1]....
        /*006c*/ 	.word	0xffffffff


	//   ....[2]....
        /*0070*/ 	.word	0xffffffff


	//   ....[3]....
        /*0074*/ 	.word	0xffffffff


	//   ....[4]....
        /*0078*/ 	.word	0xffffffff


	//   ....[5]....
        /*007c*/ 	.word	0x05000006


	//   ....[6]....
        /*0080*/ 	.word	0x05000006


	//   ....[7]....
        /*0084*/ 	.word	0x05000006


	//   ....[8]....
        /*0088*/ 	.word	0x05000006


	//   ....[9]....
        /*008c*/ 	.word	0x05000006


	//----- nvinfo : EIATTR_COOP_GROUP_INSTR_OFFSETS
	.align		4
.L_145:
        /*0090*/ 	.byte	0x04, 0x28
        /*0092*/ 	.short	(.L_147 - .L_146)


	//   ....[0]....
.L_146:
        /*0094*/ 	.word	0x00000620


	//   ....[1]....
        /*0098*/ 	.word	0x00000640


	//   ....[2]....
        /*009c*/ 	.word	0x00000660


	//   ....[3]....
        /*00a0*/ 	.word	0x00000680


	//   ....[4]....
        /*00a4*/ 	.word	0x000006a0


	//   ....[5]....
        /*00a8*/ 	.word	0x00000770


	//   ....[6]....
        /*00ac*/ 	.word	0x00000800


	//   ....[7]....
        /*00b0*/ 	.word	0x00000870


	//   ....[8]....
        /*00b4*/ 	.word	0x000008e0


	//   ....[9]....
        /*00b8*/ 	.word	0x00000950


	//----- nvinfo : EIATTR_VRC_CTA_INIT_COUNT
	.align		4
.L_147:
        /*00bc*/ 	.byte	0x02, 0x4a
	.zero		1
	.zero		1


	//----- nvinfo : EIATTR_EXIT_INSTR_OFFSETS
	.align		4
        /*00c0*/ 	.byte	0x04, 0x1c
        /*00c2*/ 	.short	(.L_149 - .L_148)


	//   ....[0]....
.L_148:
        /*00c4*/ 	.word	0x00000050


	//   ....[1]....
        /*00c8*/ 	.word	0x00000700


	//----- nvinfo : EIATTR_CRS_STACK_SIZE
	.align		4
.L_149:
        /*00cc*/ 	.byte	0x04, 0x1e
        /*00ce*/ 	.short	(.L_151 - .L_150)
.L_150:
        /*00d0*/ 	.word	0x00000000


	//----- nvinfo : EIATTR_CBANK_PARAM_SIZE
	.align		4
.L_151:
        /*00d4*/ 	.byte	0x03, 0x19
        /*00d6*/ 	.short	0x0020


	//----- nvinfo : EIATTR_PARAM_CBANK
	.align		4
        /*00d8*/ 	.byte	0x04, 0x0a
        /*00da*/ 	.short	(.L_153 - .L_152)
	.align		4
.L_152:
        /*00dc*/ 	.word	index@(.nv.constant0._Z23compute_delta_warp_coopPK13__nv_bfloat16S1_Pfii)
        /*00e0*/ 	.short	0x0380
        /*00e2*/ 	.short	0x0020


	//----- nvinfo : EIATTR_SW_WAR
	.align		4
.L_153:
        /*00e4*/ 	.byte	0x04, 0x36
        /*00e6*/ 	.short	(.L_155 - .L_154)
.L_154:
        /*00e8*/ 	.word	0x00000008
.L_155:


//--------------------- .nv.info._Z20compute_delta_serialPK13__nv_bfloat16S1_Pfii --------------------------
	.section	.nv.info._Z20compute_delta_serialPK13__nv_bfloat16S1_Pfii,"",@"SHT_CUDA_INFO"
	.sectionflags	@""
	.align	4


	//----- nvinfo : EIATTR_CUDA_API_VERSION
	.align		4
        /*0000*/ 	.byte	0x04, 0x37
        /*0002*/ 	.short	(.L_157 - .L_156)
.L_156:
        /*0004*/ 	.word	0x00000082


	//----- nvinfo : EIATTR_KPARAM_INFO
	.align		4
.L_157:
        /*0008*/ 	.byte	0x04, 0x17
        /*000a*/ 	.short	(.L_159 - .L_158)
.L_158:
        /*000c*/ 	.word	0x00000000
        /*0010*/ 	.short	0x0004
        /*0012*/ 	.short	0x001c
        /*0014*/ 	.byte	0x00, 0xf0, 0x11, 0x00


	//----- nvinfo : EIATTR_KPARAM_INFO
	.align		4
.L_159:
        /*0018*/ 	.byte	0x04, 0x17
        /*001a*/ 	.short	(.L_161 - .L_160)
.L_160:
        /*001c*/ 	.word	0x00000000
        /*0020*/ 	.short	0x0003
        /*0022*/ 	.short	0x0018
        /*0024*/ 	.byte	0x00, 0xf0, 0x11, 0x00


	//----- nvinfo : EIATTR_KPARAM_INFO
	.align		4
.L_161:
        /*0028*/ 	.byte	0x04, 0x17
        /*002a*/ 	.short	(.L_163 - .L_162)
.L_162:
        /*002c*/ 	.word	0x00000000
        /*0030*/ 	.short	0x0002
        /*0032*/ 	.short	0x0010
        /*0034*/ 	.byte	0x00, 0xf5, 0x21, 0x00


	//----- nvinfo : EIATTR_KPARAM_INFO
	.align		4
.L_163:
        /*0038*/ 	.byte	0x04, 0x17
        /*003a*/ 	.short	(.L_165 - .L_164)
.L_164:
        /*003c*/ 	.word	0x00000000
        /*0040*/ 	.short	0x0001
        /*0042*/ 	.short	0x0008
        /*0044*/ 	.byte	0x00, 0xf5, 0x21, 0x00


	//----- nvinfo : EIATTR_KPARAM_INFO
	.align		4
.L_165:
        /*0048*/ 	.byte	0x04, 0x17
        /*004a*/ 	.short	(.L_167 - .L_166)
.L_166:
        /*004c*/ 	.word	0x00000000
        /*0050*/ 	.short	0x0000
        /*0052*/ 	.short	0x0000
        /*0054*/ 	.byte	0x00, 0xf5, 0x21, 0x00


	//----- nvinfo : EIATTR_SPARSE_MMA_MASK
	.align		4
.L_167:
        /*0058*/ 	.byte	0x03, 0x50
        /*005a*/ 	.short	0x0000


	//----- nvinfo : EIATTR_MAXREG_COUNT
	.align		4
        /*005c*/ 	.byte	0x03, 0x1b
        /*005e*/ 	.short	0x00ff


	//----- nvinfo : EIATTR_MERCURY_ISA_VERSION
	.align		4
        /*0060*/ 	.byte	0x03, 0x5f
        /*0062*/ 	.short	0x0101


	//----- nvinfo : EIATTR_VRC_CTA_INIT_COUNT
	.align		4
        /*0064*/ 	.byte	0x02, 0x4a
	.zero		1
	.zero		1


	//----- nvinfo : EIATTR_EXIT_INSTR_OFFSETS
	.align		4
        /*0068*/ 	.byte	0x04, 0x1c
        /*006a*/ 	.short	(.L_169 - .L_168)


	//   ....[0]....
.L_168:
        /*006c*/ 	.word	0x00000040


	//   ....[1]....
        /*0070*/ 	.word	0x000008b0


	//   ....[2]....
        /*0074*/ 	.word	0x00000a60


	//   ....[3]....
        /*0078*/ 	.word	0x00000b00


	//   ....[4]....
        /*007c*/ 	.word	0x00000b90


	//   ....[5]....
        /*0080*/ 	.word	0x00000bf0


	//----- nvinfo : EIATTR_CRS_STACK_SIZE
	.align		4
.L_169:
        /*0084*/ 	.byte	0x04, 0x1e
        /*0086*/ 	.short	(.L_171 - .L_170)
.L_170:
        /*0088*/ 	.word	0x00000000


	//----- nvinfo : EIATTR_CBANK_PARAM_SIZE
	.align		4
.L_171:
        /*008c*/ 	.byte	0x03, 0x19
        /*008e*/ 	.short	0x0020


	//----- nvinfo : EIATTR_PARAM_CBANK
	.align		4
        /*0090*/ 	.byte	0x04, 0x0a
        /*0092*/ 	.short	(.L_173 - .L_172)
	.align		4
.L_172:
        /*0094*/ 	.word	index@(.nv.constant0._Z20compute_delta_serialPK13__nv_bfloat16S1_Pfii)
        /*0098*/ 	.short	0x0380
        /*009a*/ 	.short	0x0020


	//----- nvinfo : EIATTR_SW_WAR
	.align		4
.L_173:
        /*009c*/ 	.byte	0x04, 0x36
        /*009e*/ 	.short	(.L_175 - .L_174)
.L_174:
        /*00a0*/ 	.word	0x00000008
.L_175:


//--------------------- .nv.callgraph             --------------------------
	.section	.nv.callgraph,"",@"SHT_CUDA_CALLGRAPH"
	.align	4
	.sectionentsize	8
	.align		4
        /*0000*/ 	.word	0x00000000
	.align		4
        /*0004*/ 	.word	0xffffffff
	.align		4
        /*0008*/ 	.word	0x00000000
	.align		4
        /*000c*/ 	.word	0xfffffffe
	.align		4
        /*0010*/ 	.word	0x00000000
	.align		4
        /*0014*/ 	.word	0xfffffffd
	.align		4
        /*0018*/ 	.word	0x00000000
	.align		4
        /*001c*/ 	.word	0xfffffffc


//--------------------- .text._Z26compute_delta_warp_blockedPK13__nv_bfloat16S1_Pfii --------------------------
	.section	.text._Z26compute_delta_warp_blockedPK13__nv_bfloat16S1_Pfii,"ax",@progbits
	.align	128
        .global         _Z26compute_delta_warp_blockedPK13__nv_bfloat16S1_Pfii
        .type           _Z26compute_delta_warp_blockedPK13__nv_bfloat16S1_Pfii,@function
        .size           _Z26compute_delta_warp_blockedPK13__nv_bfloat16S1_Pfii,(.L_x_93 - _Z26compute_delta_warp_blockedPK13__nv_bfloat16S1_Pfii)
        .other          _Z26compute_delta_warp_blockedPK13__nv_bfloat16S1_Pfii,@"STO_CUDA_ENTRY STV_DEFAULT"
_Z26compute_delta_warp_blockedPK13__nv_bfloat16S1_Pfii:
.text._Z26compute_delta_warp_blockedPK13__nv_bfloat16S1_Pfii:
[----:B------:R-:W-:Y:S01]  /*0000*/  LDC R1, c[0x0][0x37c] ;  /* 0x0000df00ff017b82 */ /* 0x000fe20000000800 */
[----:B------:R-:W0:Y:S01]  /*0010*/  S2R R4, SR_TID.X ;  /* 0x0000000000047919 */ /* 0x000e220000002100 */
[----:B------:R-:W1:Y:S01]  /*0020*/  LDCU UR6, c[0x0][0x398] ;  /* 0x00007300ff0677ac */ /* 0x000e620008000800 */
[----:B0-----:R-:W-:-:S04]  /*0030*/  SHF.R.U32.HI R6, RZ, 0x5, R4 ;  /* 0x00000005ff067819 */ /* 0x001fc80000011604 */
[----:B-1----:R-:W-:-:S13]  /*0040*/  ISETP.GE.AND P0, PT, R6, UR6, PT ;  /* 0x0000000606007c0c */ /* 0x002fda000bf06270 */
[----:B------:R-:W-:Y:S05]  /*0050*/  @P0 EXIT ;  /* 0x000000000000094d */ /* 0x000fea0003800000 */
[----:B------:R-:W-:Y:S01]  /*0060*/  LOP3.LUT R2, RZ, R6, RZ, 0x33, !PT ;  /* 0x00000006ff027212 */ /* 0x000fe200078e33ff */
[----:B------:R-:W0:Y:S01]  /*0070*/  S2R R27, SR_CTAID.X ;  /* 0x00000000001b7919 */ /* 0x000e220000002500 */
[----:B------:R-:W1:Y:S01]  /*0080*/  LDCU.64 UR4, c[0x0][0x358] ;  /* 0x00006b00ff0477ac */ /* 0x000e620008000a00 */
[----:B------:R-:W-:Y:S01]  /*0090*/  BSSY B0, `(.L_x_0) ;  /* 0x000004a000007945 */ /* 0x000fe20003800000 */
[----:B------:R-:W-:Y:S01]  /*00a0*/  IADD3 R2, PT, PT, R2, UR6, RZ ;  /* 0x0000000602027c10 */ /* 0x000fe2000fffe0ff */
[----:B------:R-:W2:Y:S01]  /*00b0*/  LDCU UR12, c[0x0][0x398] ;  /* 0x00007300ff0c77ac */ /* 0x000ea20008000800 */
[----:B------:R-:W-:Y:S02]  /*00c0*/  LOP3.LUT R4, R4, 0x1f, RZ, 0xc0, !PT ;  /* 0x0000001f04047812 */ /* 0x000fe400078ec0ff */
[----:B------:R-:W-:-:S13]  /*00d0*/  LOP3.LUT P0, RZ, R2, 0x4, RZ, 0xc0, !PT ;  /* 0x0000000402ff7812 */ /* 0x000fda000780c0ff */
[----:B-1----:R-:W-:Y:S05]  /*00e0*/  @P0 BRA `(.L_x_1) ;  /* 0x0000000400100947 */ /* 0x002fea0003800000 */
[----:B------:R-:W1:Y:S01]  /*00f0*/  LDCU UR7, c[0x0][0x39c] ;  /* 0x00007380ff0777ac */ /* 0x000e620008000800 */
[----:B------:R-:W3:Y:S01]  /*0100*/  LDC.64 R8, c[0x0][0x380] ;  /* 0x0000e000ff087b82 */ /* 0x000ee20000000a00 */
[----:B0-----:R-:W-:Y:S01]  /*0110*/  IMAD R3, R27, UR6, R6 ;  /* 0x000000061b037c24 */ /* 0x001fe2000f8e0206 */
[C---:B------:R-:W-:Y:S01]  /*0120*/  LOP3.LUT R0, R4.reuse, 0x20, RZ, 0xfc, !PT ;  /* 0x0000002004007812 */ /* 0x040fe200078efcff */
[----:B------:R-:W0:Y:S01]  /*0130*/  LDCU.128 UR8, c[0x0][0x380] ;  /* 0x00007000ff0877ac */ /* 0x000e220008000c00 */
[----:B------:R-:W-:-:S04]  /*0140*/  LOP3.LUT R11, R4, 0x40, RZ, 0xfc, !PT ;  /* 0x00000040040b7812 */ /* 0x000fc800078efcff */
[----:B------:R-:W4:Y:S01]  /*0150*/  LDC.64 R12, c[0x0][0x388] ;  /* 0x0000e200ff0c7b82 */ /* 0x000f220000000a00 */
[----:B-1----:R-:W-:Y:S01]  /*0160*/  ISETP.GE.AND P0, PT, R4, UR7, PT ;  /* 0x0000000704007c0c */ /* 0x002fe2000bf06270 */
[----:B------:R-:W-:Y:S01]  /*0170*/  IMAD R5, R3, UR7, RZ ;  /* 0x0000000703057c24 */ /* 0x000fe2000f8e02ff */
[----:B------:R-:W-:-:S04]  /*0180*/  ISETP.GE.AND P1, PT, R0, UR7, PT ;  /* 0x0000000700007c0c */ /* 0x000fc8000bf26270 */
[----:B------:R-:W-:-:S04]  /*0190*/  IADD3 R7, P2, PT, R4, R5, RZ ;  /* 0x0000000504077210 */ /* 0x000fc80007f5e0ff */
[----:B------:R-:W-:Y:S02]  /*01a0*/  LEA.HI.X.SX32 R10, R5, RZ, 0x1, P2 ;  /* 0x000000ff050a7211 */ /* 0x000fe400010f0eff */
[----:B------:R-:W-:Y:S01]  /*01b0*/  ISETP.GE.AND P2, PT, R11, UR7, PT ;  /* 0x000000070b007c0c */ /* 0x000fe2000bf46270 */
[C---:B------:R-:W-:Y:S01]  /*01c0*/  @!P0 IMAD.IADD R5, R4.reuse, 0x1, R5 ;  /* 0x0000000104058824 */ /* 0x040fe200078e0205 */
[----:B------:R-:W-:Y:S02]  /*01d0*/  SHF.L.U32 R0, R7, 0x1, RZ ;  /* 0x0000000107007819 */ /* 0x000fe400000006ff */
[----:B------:R-:W-:Y:S01]  /*01e0*/  LOP3.LUT R11, R4, 0x60, RZ, 0xfc, !PT ;  /* 0x00000060040b7812 */ /* 0x000fe200078efcff */
[----:B---3--:R-:W-:Y:S01]  /*01f0*/  @!P0 IMAD.WIDE R14, R5, 0x2, R8 ;  /* 0x00000002050e8825 */ /* 0x008fe200078e0208 */
[----:B------:R-:W-:Y:S02]  /*0200*/  SHF.L.U64.HI R7, R7, 0x1, R10 ;  /* 0x0000000107077819 */ /* 0x000fe4000001020a */
[C---:B0-----:R-:W-:Y:S01]  /*0210*/  IADD3 R8, P5, PT, R0.reuse, UR8, RZ ;  /* 0x0000000800087c10 */ /* 0x041fe2000ffbe0ff */
[----:B----4-:R-:W-:Y:S01]  /*0220*/  @!P0 IMAD.WIDE R12, R5, 0x2, R12 ;  /* 0x00000002050c8825 */ /* 0x010fe200078e020c */
[----:B------:R-:W-:Y:S01]  /*0230*/  ISETP.GE.AND P3, PT, R11, UR7, PT ;  /* 0x000000070b007c0c */ /* 0x000fe2000bf66270 */
[----:B------:R-:W3:Y:S01]  /*0240*/  @!P0 LDG.E.U16.CONSTANT R14, desc[UR4][R14.64] ;  /* 0x000000040e0e8981 */ /* 0x000ee2000c1e9500 */
[----:B------:R-:W-:-:S02]  /*0250*/  IADD3 R10, P4, PT, R0, UR10, RZ ;  /* 0x0000000a000a7c10 */ /* 0x000fc4000ff9e0ff */
[C---:B------:R-:W-:Y:S01]  /*0260*/  IADD3.X R9, PT, PT, R7.reuse, UR9, RZ, P5, !PT ;  /* 0x0000000907097c10 */ /* 0x040fe2000affe4ff */
[----:B------:R-:W4:Y:S01]  /*0270*/  @!P0 LDG.E.U16.CONSTANT R12, desc[UR4][R12.64] ;  /* 0x000000040c0c8981 */ /* 0x000f22000c1e9500 */
[----:B------:R-:W-:-:S03]  /*0280*/  IADD3.X R11, PT, PT, R7, UR11, RZ, P4, !PT ;  /* 0x0000000b070b7c10 */ /* 0x000fc6000a7fe4ff */
[----:B------:R-:W5:Y:S04]  /*0290*/  @!P1 LDG.E.U16.CONSTANT R16, desc[UR4][R8.64+0x40] ;  /* 0x0000400408109981 */ /* 0x000f68000c1e9500 */
[----:B------:R-:W2:Y:S04]  /*02a0*/  @!P1 LDG.E.U16.CONSTANT R17, desc[UR4][R10.64+0x40] ;  /* 0x000040040a119981 */ /* 0x000ea8000c1e9500 */
[----:B------:R-:W2:Y:S04]  /*02b0*/  @!P2 LDG.E.U16.CONSTANT R18, desc[UR4][R8.64+0x80] ;  /* 0x000080040812a981 */ /* 0x000ea8000c1e9500 */
[----:B------:R-:W2:Y:S04]  /*02c0*/  @!P3 LDG.E.U16.CONSTANT R21, desc[UR4][R10.64+0xc0] ;  /* 0x0000c0040a15b981 */ /* 0x000ea8000c1e9500 */
[----:B------:R-:W2:Y:S04]  /*02d0*/  @!P3 LDG.E.U16.CONSTANT R20, desc[UR4][R8.64+0xc0] ;  /* 0x0000c0040814b981 */ /* 0x000ea8000c1e9500 */
[----:B------:R-:W2:Y:S01]  /*02e0*/  @!P2 LDG.E.U16.CONSTANT R19, desc[UR4][R10.64+0x80] ;  /* 0x000080040a13a981 */ /* 0x000ea2000c1e9500 */
[----:B------:R-:W-:-:S02]  /*02f0*/  HFMA2 R0, -RZ, RZ, 0, 0 ;  /* 0x00000000ff007431 */ /* 0x000fc400000001ff */
[----:B------:R-:W-:Y:S02]  /*0300*/  IMAD.MOV.U32 R5, RZ, RZ, RZ ;  /* 0x000000ffff057224 */ /* 0x000fe400078e00ff */
[----:B------:R-:W-:Y:S01]  /*0310*/  IMAD.MOV.U32 R7, RZ, RZ, RZ ;  /* 0x000000ffff077224 */ /* 0x000fe200078e00ff */
[----:B------:R-:W-:Y:S01]  /*0320*/  UMOV UR7, 0xffffffff ;  /* 0xffffffff00077882 */ /* 0x000fe20000000000 */
[----:B---3--:R-:W-:Y:S01]  /*0330*/  @!P0 IMAD.U32 R5, R14, 0x10000, RZ ;  /* 0x000100000e058824 */ /* 0x008fe200078e00ff */
[----:B----4-:R-:W-:Y:S02]  /*0340*/  @!P0 SHF.L.U32 R0, R12, 0x10, RZ ;  /* 0x000000100c008819 */ /* 0x010fe400000006ff */
[----:B------:R-:W-:Y:S02]  /*0350*/  CS2R R12, SRZ ;  /* 0x00000000000c7805 */ /* 0x000fe4000001ff00 */
[----:B-----5:R-:W-:Y:S01]  /*0360*/  @!P1 SHF.L.U32 R7, R16, 0x10, RZ ;  /* 0x0000001010079819 */ /* 0x020fe200000006ff */
[----:B------:R-:W-:Y:S01]  /*0370*/  FFMA R15, R0, R5, RZ ;  /* 0x00000005000f7223 */ /* 0x000fe200000000ff */
[----:B--2---:R-:W-:-:S02]  /*0380*/  @!P1 IMAD.U32 R12, R17, 0x10000, RZ ;  /* 0x00010000110c9824 */ /* 0x004fc400078e00ff */
[----:B------:R-:W-:Y:S01]  /*0390*/  IMAD.MOV.U32 R0, RZ, RZ, RZ ;  /* 0x000000ffff007224 */ /* 0x000fe200078e00ff */
[----:B------:R-:W-:Y:S01]  /*03a0*/  @!P2 SHF.L.U32 R13, R18, 0x10, RZ ;  /* 0x00000010120da819 */ /* 0x000fe200000006ff */
[----:B------:R-:W-:Y:S01]  /*03b0*/  FFMA R7, R12, R7, R15 ;  /* 0x000000070c077223 */ /* 0x000fe2000000000f */
[----:B------:R-:W-:Y:S01]  /*03c0*/  @!P3 SHF.L.U32 R21, R21, 0x10, RZ ;  /* 0x000000101515b819 */ /* 0x000fe200000006ff */
[----:B------:R-:W-:Y:S01]  /*03d0*/  @!P3 IMAD.U32 R20, R20, 0x10000, RZ ;  /* 0x000100001414b824 */ /* 0x000fe200078e00ff */
[----:B------:R-:W-:Y:S01]  /*03e0*/  MOV R5, RZ ;  /* 0x000000ff00057202 */ /* 0x000fe20000000f00 */
[----:B------:R-:W-:Y:S02]  /*03f0*/  @!P2 IMAD.U32 R0, R19, 0x10000, RZ ;  /* 0x000100001300a824 */ /* 0x000fe400078e00ff */
[----:B------:R-:W-:Y:S02]  /*0400*/  @!P3 FMUL R5, R20, R21 ;  /* 0x000000151405b220 */ /* 0x000fe40000400000 */
[----:B------:R-:W-:Y:S01]  /*0410*/  FFMA R0, R0, R13, R7 ;  /* 0x0000000d00007223 */ /* 0x000fe20000000007 */
[----:B------:R-:W-:-:S03]  /*0420*/  ISETP.NE.AND P0, PT, R4, RZ, PT ;  /* 0x000000ff0400720c */ /* 0x000fc60003f05270 */
[----:B------:R-:W-:Y:S01]  /*0430*/  FADD R0, R0, R5 ;  /* 0x0000000500007221 */ /* 0x000fe20000000000 */
[----:B------:R-:W-:Y:S09]  /*0440*/  BRA.DIV UR7, `(.L_x_2) ;  /* 0x0000000a07807947 */ /* 0x000ff2000b800000 */
[----:B------:R-:W0:Y:S02]  /*0450*/  SHFL.DOWN PT, R12, R0, 0x10, 0x1f ;  /* 0x0a001f00000c7f89 */ /* 0x000e2400000e0000 */
[----:B0-----:R-:W-:-:S05]  /*0460*/  FADD R5, R0, R12 ;  /* 0x0000000c00057221 */ /* 0x001fca0000000000 */
[----:B------:R-:W0:Y:S02]  /*0470*/  SHFL.DOWN PT, R12, R5, 0x8, 0x1f ;  /* 0x09001f00050c7f89 */ /* 0x000e2400000e0000 */
[----:B0-----:R-:W-:-:S05]  /*0480*/  FADD R7, R5, R12 ;  /* 0x0000000c05077221 */ /* 0x001fca0000000000 */
[----:B------:R-:W0:Y:S02]  /*0490*/  SHFL.DOWN PT, R12, R7, 0x4, 0x1f ;  /* 0x08801f00070c7f89 */ /* 0x000e2400000e0000 */
[----:B0-----:R-:W-:-:S05]  /*04a0*/  FADD R9, R7, R12 ;  /* 0x0000000c07097221 */ /* 0x001fca0000000000 */
[----:B------:R-:W0:Y:S02]  /*04b0*/  SHFL.DOWN PT, R12, R9, 0x2, 0x1f ;  /* 0x08401f00090c7f89 */ /* 0x000e2400000e0000 */
[----:B0-----:R-:W-:-:S05]  /*04c0*/  FADD R11, R9, R12 ;  /* 0x0000000c090b7221 */ /* 0x001fca0000000000 */
[----:B------:R0:W1:Y:S02]  /*04d0*/  SHFL.DOWN PT, R12, R11, 0x1, 0x1f ;  /* 0x08201f000b0c7f89 */ /* 0x00006400000e0000 */
.L_x_10:
[----:B------:R-:W2:Y:S01]  /*04e0*/  @!P0 LDC.64 R8, c[0x0][0x390] ;  /* 0x0000e400ff088b82 */ /* 0x000ea20000000a00 */
[----:B01----:R-:W-:Y:S01]  /*04f0*/  FADD R11, R11, R12 ;  /* 0x0000000c0b0b7221 */ /* 0x003fe20000000000 */
[----:B------:R-:W-:Y:S01]  /*0500*/  IADD3 R6, PT, PT, R6, 0x4, RZ ;  /* 0x0000000406067810 */ /* 0x000fe20007ffe0ff */
[----:B--2---:R-:W-:-:S05]  /*0510*/  @!P0 IMAD.WIDE R8, R3, 0x4, R8 ;  /* 0x0000000403088825 */ /* 0x004fca00078e0208 */
[----:B------:R1:W-:Y:S02]  /*0520*/  @!P0 STG.E desc[UR4][R8.64], R11 ;  /* 0x0000000b08008986 */ /* 0x0003e4000c101904 */
.L_x_1:
[----:B--2---:R-:W-:Y:S05]  /*0530*/  BSYNC B0 ;  /* 0x0000000000007941 */ /* 0x004fea0003800000 */
.L_x_0:
[----:B------:R-:W-:-:S13]  /*0540*/  ISETP.GE.U32.AND P0, PT, R2, 0x4, PT ;  /* 0x000000040200780c */ /* 0x000fda0003f06070 */
[----:B------:R-:W-:Y:S05]  /*0550*/  @!P0 EXIT ;  /* 0x000000000000894d */ /* 0x000fea0003800000 */
[----:B------:R-:W2:Y:S01]  /*0560*/  LDC.64 R20, c[0x0][0x390] ;  /* 0x0000e400ff147b82 */ /* 0x000ea20000000a00 */
[----:B------:R-:W3:Y:S01]  /*0570*/  LDCU UR7, c[0x0][0x39c] ;  /* 0x00007380ff0777ac */ /* 0x000ee20008000800 */
[----:B0-----:R-:W-:Y:S01]  /*0580*/  IMAD R27, R27, UR6, R6 ;  /* 0x000000061b1b7c24 */ /* 0x001fe2000f8e0206 */
[C---:B-1----:R-:W-:Y:S02]  /*0590*/  LOP3.LUT R9, R4.reuse, 0x40, RZ, 0xfc, !PT ;  /* 0x0000004004097812 */ /* 0x042fe400078efcff */
[----:B------:R-:W-:Y:S01]  /*05a0*/  LOP3.LUT R7, R4, 0x60, RZ, 0xfc, !PT ;  /* 0x0000006004077812 */ /* 0x000fe200078efcff */
[----:B------:R-:W-:-:S04]  /*05b0*/  VIADD R11, R27, 0x4 ;  /* 0x000000041b0b7836 */ /* 0x000fc80000000000 */
[----:B---3--:R-:W-:Y:S01]  /*05c0*/  IMAD R11, R11, UR7, RZ ;  /* 0x000000070b0b7c24 */ /* 0x008fe2000f8e02ff */
[----:B------:R-:W-:Y:S01]  /*05d0*/  ISETP.GE.AND P0, PT, R4, UR7, PT ;  /* 0x0000000704007c0c */ /* 0x000fe2000bf06270 */
[----:B------:R-:W-:Y:S01]  /*05e0*/  IMAD R13, R27, UR7, RZ ;  /* 0x000000071b0d7c24 */ /* 0x000fe2000f8e02ff */
[----:B--2---:R-:W-:-:S03]  /*05f0*/  IADD3 R20, P1, PT, R20, 0x10, RZ ;  /* 0x0000001014147810 */ /* 0x004fc60007f3e0ff */
[C---:B------:R-:W-:Y:S01]  /*0600*/  IMAD.IADD R5, R4.reuse, 0x1, R13 ;  /* 0x0000000104057824 */ /* 0x040fe200078e020d */
[----:B------:R-:W-:Y:S02]  /*0610*/  IADD3 R3, PT, PT, R4, R11, RZ ;  /* 0x0000000b04037210 */ /* 0x000fe40007ffe0ff */
[----:B------:R-:W-:-:S07]  /*0620*/  IADD3.X R21, PT, PT, RZ, R21, RZ, P1, !PT ;  /* 0x00000015ff157210 */ /* 0x000fce0000ffe4ff */
.L_x_4:
[----:B0-----:R-:W0:Y:S01]  /*0630*/  LDC.64 R22, c[0x0][0x380] ;  /* 0x0000e000ff167b82 */ /* 0x001e220000000a00 */
[C---:B------:R-:W-:Y:S02]  /*0640*/  IADD3 R0, P1, PT, R4.reuse, R13, RZ ;  /* 0x0000000d04007210 */ /* 0x040fe40007f3e0ff */
[----:B------:R-:W-:-:S05]  /*0650*/  LOP3.LUT R8, R4, 0x20, RZ, 0xfc, !PT ;  /* 0x0000002004087812 */ /* 0x000fca00078efcff */
[----:B-1----:R-:W1:Y:S08]  /*0660*/  LDC.64 R14, c[0x0][0x388] ;  /* 0x0000e200ff0e7b82 */ /* 0x002e700000000a00 */
[----:B------:R-:W2:Y:S08]  /*0670*/  LDC R2, c[0x0][0x39c] ;  /* 0x0000e700ff027b82 */ /* 0x000eb00000000800 */
[----:B------:R-:W3:Y:S01]  /*0680*/  LDC.64 R16, c[0x0][0x380] ;  /* 0x0000e000ff107b82 */ /* 0x000ee20000000a00 */
[----:B0-----:R-:W-:Y:S01]  /*0690*/  @!P0 IMAD.WIDE R24, R5, 0x2, R22 ;  /* 0x0000000205188825 */ /* 0x001fe200078e0216 */
[----:B------:R-:W-:-:S05]  /*06a0*/  LEA.HI.X.SX32 R23, R13, RZ, 0x1, P1 ;  /* 0x000000ff0d177211 */ /* 0x000fca00008f0eff */
[----:B------:R-:W4:Y:S01]  /*06b0*/  @!P0 LDG.E.U16.CONSTANT R24, desc[UR4][R24.64] ;  /* 0x0000000418188981 */ /* 0x000f22000c1e9500 */
[----:B------:R-:W0:Y:S01]  /*06c0*/  LDC.64 R18, c[0x0][0x388] ;  /* 0x0000e200ff127b82 */ /* 0x000e220000000a00 */
[----:B-1----:R-:W-:-:S04]  /*06d0*/  @!P0 IMAD.WIDE R28, R5, 0x2, R14 ;  /* 0x00000002051c8825 */ /* 0x002fc800078e020e */
[----:B------:R-:W-:Y:S01]  /*06e0*/  IMAD.SHL.U32 R15, R0, 0x2, RZ ;  /* 0x00000002000f7824 */ /* 0x000fe200078e00ff */
[-C--:B--2---:R-:W-:Y:S01]  /*06f0*/  ISETP.GE.AND P3, PT, R8, R2.reuse, PT ;  /* 0x000000020800720c */ /* 0x084fe20003f66270 */
[----:B------:R-:W2:Y:S01]  /*0700*/  @!P0 LDG.E.U16.CONSTANT R29, desc[UR4][R28.64] ;  /* 0x000000041c1d8981 */ /* 0x000ea2000c1e9500 */
[-C--:B------:R-:W-:Y:S02]  /*0710*/  ISETP.GE.AND P2, PT, R9, R2.reuse, PT ;  /* 0x000000020900720c */ /* 0x080fe40003f46270 */
[----:B------:R-:W-:Y:S02]  /*0720*/  SHF.L.U64.HI R0, R0, 0x1, R23 ;  /* 0x0000000100007819 */ /* 0x000fe40000010217 */
[----:B------:R-:W-:Y:S02]  /*0730*/  ISETP.GE.AND P1, PT, R7, R2, PT ;  /* 0x000000020700720c */ /* 0x000fe40003f26270 */
[C---:B---3--:R-:W-:Y:S02]  /*0740*/  IADD3 R14, P5, PT, R15.reuse, R16, RZ ;  /* 0x000000100f0e7210 */ /* 0x048fe40007fbe0ff */
[----:B0-----:R-:W-:-:S03]  /*0750*/  IADD3 R22, P4, PT, R15, R18, RZ ;  /* 0x000000120f167210 */ /* 0x001fc60007f9e0ff */
[C---:B------:R-:W-:Y:S01]  /*0760*/  IMAD.X R15, R0.reuse, 0x1, R17, P5 ;  /* 0x00000001000f7824 */ /* 0x040fe200028e0611 */
[----:B------:R-:W-:-:S04]  /*0770*/  IADD3.X R23, PT, PT, R0, R19, RZ, P4, !PT ;  /* 0x0000001300177210 */ /* 0x000fc800027fe4ff */
[----:B------:R-:W3:Y:S04]  /*0780*/  @!P3 LDG.E.U16.CONSTANT R10, desc[UR4][R14.64+0x40] ;  /* 0x000040040e0ab981 */ /* 0x000ee8000c1e9500 */
[----:B------:R-:W5:Y:S04]  /*0790*/  @!P3 LDG.E.U16.CONSTANT R12, desc[UR4][R22.64+0x40] ;  /* 0x00004004160cb981 */ /* 0x000f68000c1e9500 */
[----:B------:R-:W5:Y:S04]  /*07a0*/  @!P2 LDG.E.U16.CONSTANT R8, desc[UR4][R14.64+0x80] ;  /* 0x000080040e08a981 */ /* 0x000f68000c1e9500 */
[----:B------:R-:W5:Y:S04]  /*07b0*/  @!P1 LDG.E.U16.CONSTANT R28, desc[UR4][R22.64+0xc0] ;  /* 0x0000c004161c9981 */ /* 0x000f68000c1e9500 */
[----:B------:R0:W5:Y:S04]  /*07c0*/  @!P1 LDG.E.U16.CONSTANT R25, desc[UR4][R14.64+0xc0] ;  /* 0x0000c0040e199981 */ /* 0x000168000c1e9500 */
[----:B------:R-:W5:Y:S01]  /*07d0*/  @!P2 LDG.E.U16.CONSTANT R26, desc[UR4][R22.64+0x80] ;  /* 0x00008004161aa981 */ /* 0x000f62000c1e9500 */
[----:B------:R-:W-:Y:S01]  /*07e0*/  MOV R0, RZ ;  /* 0x000000ff00007202 */ /* 0x000fe20000000f00 */
[----:B0-----:R-:W-:Y:S01]  /*07f0*/  HFMA2 R15, -RZ, RZ, 0, 0 ;  /* 0x00000000ff0f7431 */ /* 0x001fe200000001ff */
[----:B------:R-:W-:Y:S01]  /*0800*/  UMOV UR7, 0xffffffff ;  /* 0xffffffff00077882 */ /* 0x000fe20000000000 */
[----:B------:R-:W-:Y:S01]  /*0810*/  ISETP.NE.AND P4, PT, R4, RZ, PT ;  /* 0x000000ff0400720c */ /* 0x000fe20003f85270 */
[----:B----4-:R-:W-:-:S02]  /*0820*/  @!P0 IMAD.U32 R15, R24, 0x10000, RZ ;  /* 0x00010000180f8824 */ /* 0x010fc400078e00ff */
[----:B--2---:R-:W-:-:S04]  /*0830*/  @!P0 IMAD.U32 R0, R29, 0x10000, RZ ;  /* 0x000100001d008824 */ /* 0x004fc800078e00ff */
[----:B------:R-:W-:Y:S01]  /*0840*/  FFMA R24, R0, R15, RZ ;  /* 0x0000000f00187223 */ /* 0x000fe200000000ff */
[----:B------:R-:W-:Y:S02]  /*0850*/  HFMA2 R0, -RZ, RZ, 0, 0 ;  /* 0x00000000ff007431 */ /* 0x000fe400000001ff */
[----:B------:R-:W-:Y:S02]  /*0860*/  IMAD.MOV.U32 R29, RZ, RZ, RZ ;  /* 0x000000ffff1d7224 */ /* 0x000fe400078e00ff */
[----:B------:R-:W-:Y:S02]  /*0870*/  IMAD.MOV.U32 R15, RZ, RZ, RZ ;  /* 0x000000ffff0f7224 */ /* 0x000fe400078e00ff */
[----:B---3--:R-:W-:Y:S01]  /*0880*/  @!P3 IMAD.U32 R29, R10, 0x10000, RZ ;  /* 0x000100000a1db824 */ /* 0x008fe200078e00ff */
[----:B------:R-:W-:Y:S02]  /*0890*/  MOV R10, RZ ;  /* 0x000000ff000a7202 */ /* 0x000fe40000000f00 */
[----:B-----5:R-:W-:-:S02]  /*08a0*/  @!P3 SHF.L.U32 R0, R12, 0x10, RZ ;  /* 0x000000100c00b819 */ /* 0x020fc400000006ff */
[----:B------:R-:W-:Y:S01]  /*08b0*/  @!P2 SHF.L.U32 R10, R8, 0x10, RZ ;  /* 0x00000010080aa819 */ /* 0x000fe200000006ff */
[----:B------:R-:W-:Y:S02]  /*08c0*/  HFMA2 R8, -RZ, RZ, 0, 0 ;  /* 0x00000000ff087431 */ /* 0x000fe400000001ff */
[----:B------:R-:W-:Y:S01]  /*08d0*/  FFMA R0, R0, R29, R24 ;  /* 0x0000001d00007223 */ /* 0x000fe20000000018 */
[----:B------:R-:W-:Y:S01]  /*08e0*/  @!P1 SHF.L.U32 R28, R28, 0x10, RZ ;  /* 0x000000101c1c9819 */ /* 0x000fe200000006ff */
[----:B------:R-:W-:Y:S02]  /*08f0*/  @!P1 IMAD.U32 R25, R25, 0x10000, RZ ;  /* 0x0001000019199824 */ /* 0x000fe400078e00ff */
[----:B------:R-:W-:Y:S02]  /*0900*/  @!P2 IMAD.U32 R15, R26, 0x10000, RZ ;  /* 0x000100001a0fa824 */ /* 0x000fe400078e00ff */
[----:B------:R-:W-:Y:S02]  /*0910*/  @!P1 FMUL R8, R25, R28 ;  /* 0x0000001c19089220 */ /* 0x000fe40000400000 */
[----:B------:R-:W-:Y:S01]  /*0920*/  FFMA R23, R15, R10, R0 ;  /* 0x0000000a0f177223 */ /* 0x000fe20000000000 */
[----:B------:R-:W-:-:S04]  /*0930*/  IMAD.WIDE R14, R27, 0x4, R20 ;  /* 0x000000041b0e7825 */ /* 0x000fc800078e0214 */
[----:B------:R-:W-:Y:S01]  /*0940*/  FADD R0, R23, R8 ;  /* 0x0000000817007221 */ /* 0x000fe20000000000 */
[----:B------:R-:W-:Y:S06]  /*0950*/  BRA.DIV UR7, `(.L_x_3) ;  /* 0x0000000607bc7947 */ /* 0x000fec000b800000 */
[----:B------:R-:W0:Y:S01]  /*0960*/  LDC.64 R24, c[0x0][0x380] ;  /* 0x0000e000ff187b82 */ /* 0x000e220000000a00 */
[C---:B------:R-:W-:Y:S02]  /*0970*/  ISETP.GE.AND P0, PT, R4.reuse, R2, PT ;  /* 0x000000020400720c */ /* 0x040fe40003f06270 */
[----:B------:R-:W-:-:S05]  /*0980*/  IADD3 R8, P5, PT, R4, R11, RZ ;  /* 0x0000000b04087210 */ /* 0x000fca0007fbe0ff */
[----:B------:R-:W1:Y:S01]  /*0990*/  LDC.64 R22, c[0x0][0x388] ;  /* 0x0000e200ff167b82 */ /* 0x000e620000000a00 */
[----:B------:R-:W-:Y:S01]  /*09a0*/  IMAD.SHL.U32 R29, R8, 0x2, RZ ;  /* 0x00000002081d7824 */ /* 0x000fe200078e00ff */
[----:B------:R-:W-:-:S04]  /*09b0*/  LEA.HI.X.SX32 R10, R11, RZ, 0x1, P5 ;  /* 0x000000ff0b0a7211 */ /* 0x000fc800028f0eff */
[----:B0-----:R-:W-:-:S06]  /*09c0*/  @!P0 IMAD.WIDE R24, R3, 0x2, R24 ;  /* 0x0000000203188825 */ /* 0x001fcc00078e0218 */
[----:B------:R-:W2:Y:S01]  /*09d0*/  @!P0 LDG.E.U16.CONSTANT R24, desc[UR4][R24.64] ;  /* 0x0000000418188981 */ /* 0x000ea2000c1e9500 */
[----:B-1----:R-:W-:-:S06]  /*09e0*/  @!P0 IMAD.WIDE R22, R3, 0x2, R22 ;  /* 0x0000000203168825 */ /* 0x002fcc00078e0216 */
[----:B------:R0:W3:Y:S01]  /*09f0*/  @!P0 LDG.E.U16.CONSTANT R22, desc[UR4][R22.64] ;  /* 0x0000000416168981 */ /* 0x0000e2000c1e9500 */
[----:B------:R-:W-:Y:S02]  /*0a00*/  SHF.L.U64.HI R8, R8, 0x1, R10 ;  /* 0x0000000108087819 */ /* 0x000fe4000001020a */
[C---:B------:R-:W-:Y:S02]  /*0a10*/  IADD3 R16, P6, PT, R29.reuse, R16, RZ ;  /* 0x000000101d107210 */ /* 0x040fe40007fde0ff */
[----:B------:R-:W-:-:S03]  /*0a20*/  IADD3 R18, P5, PT, R29, R18, RZ ;  /* 0x000000121d127210 */ /* 0x000fc60007fbe0ff */
[C---:B------:R-:W-:Y:S01]  /*0a30*/  IMAD.X R17, R8.reuse, 0x1, R17, P6 ;  /* 0x0000000108117824 */ /* 0x040fe200030e0611 */
[----:B------:R-:W-:-:S04]  /*0a40*/  IADD3.X R19, PT, PT, R8, R19, RZ, P5, !PT ;  /* 0x0000001308137210 */ /* 0x000fc80002ffe4ff */
[----:B------:R-:W4:Y:S04]  /*0a50*/  @!P3 LDG.E.U16.CONSTANT R26, desc[UR4][R16.64+0x40] ;  /* 0x00004004101ab981 */ /* 0x000f28000c1e9500 */
[----:B------:R-:W5:Y:S04]  /*0a60*/  @!P3 LDG.E.U16.CONSTANT R12, desc[UR4][R18.64+0x40] ;  /* 0x00004004120cb981 */ /* 0x000f68000c1e9500 */
[----:B------:R-:W5:Y:S04]  /*0a70*/  @!P2 LDG.E.U16.CONSTANT R10, desc[UR4][R16.64+0x80] ;  /* 0x00008004100aa981 */ /* 0x000f68000c1e9500 */
[----:B------:R1:W5:Y:S04]  /*0a80*/  @!P1 LDG.E.U16.CONSTANT R25, desc[UR4][R16.64+0xc0] ;  /* 0x0000c00410199981 */ /* 0x000368000c1e9500 */
[----:B------:R-:W5:Y:S04]  /*0a90*/  @!P1 LDG.E.U16.CONSTANT R29, desc[UR4][R18.64+0xc0] ;  /* 0x0000c004121d9981 */ /* 0x000f68000c1e9500 */
[----:B------:R1:W5:Y:S01]  /*0aa0*/  @!P2 LDG.E.U16.CONSTANT R28, desc[UR4][R18.64+0x80] ;  /* 0x00008004121ca981 */ /* 0x000362000c1e9500 */
[----:B0-----:R-:W-:Y:S01]  /*0ab0*/  MOV R23, RZ ;  /* 0x000000ff00177202 */ /* 0x001fe20000000f00 */
[----:B------:R-:W-:Y:S01]  /*0ac0*/  IMAD.MOV.U32 R8, RZ, RZ, RZ ;  /* 0x000000ffff087224 */ /* 0x000fe200078e00ff */
[----:B-1----:R-:W-:Y:S01]  /*0ad0*/  MOV R17, RZ ;  /* 0x000000ff00117202 */ /* 0x002fe20000000f00 */
[----:B------:R-:W-:-:S02]  /*0ae0*/  IMAD.MOV.U32 R19, RZ, RZ, RZ ;  /* 0x000000ffff137224 */ /* 0x000fc400078e00ff */
[----:B--2---:R-:W-:Y:S01]  /*0af0*/  @!P0 IMAD.U32 R24, R24, 0x10000, RZ ;  /* 0x0001000018188824 */ /* 0x004fe200078e00ff */
[----:B---3--:R-:W-:-:S04]  /*0b00*/  @!P0 SHF.L.U32 R22, R22, 0x10, RZ ;  /* 0x0000001016168819 */ /* 0x008fc800000006ff */
[----:B------:R-:W-:Y:S01]  /*0b10*/  @!P0 MOV R23, R24 ;  /* 0x0000001800178202 */ /* 0x000fe20000000f00 */
[----:B------:R-:W-:-:S04]  /*0b20*/  @!P0 IMAD.MOV.U32 R8, RZ, RZ, R22 ;  /* 0x000000ffff088224 */ /* 0x000fc800078e0016 */
[----:B------:R-:W-:Y:S02]  /*0b30*/  FFMA R8, R8, R23, RZ ;  /* 0x0000001708087223 */ /* 0x000fe400000000ff */
[----:B------:R-:W0:Y:S01]  /*0b40*/  SHFL.DOWN PT, R23, R0, 0x10, 0x1f ;  /* 0x0a001f0000177f89 */ /* 0x000e2200000e0000 */
[----:B----4-:R-:W-:Y:S01]  /*0b50*/  @!P3 IMAD.U32 R26, R26, 0x10000, RZ ;  /* 0x000100001a1ab824 */ /* 0x010fe200078e00ff */
[----:B-----5:R-:W-:-:S04]  /*0b60*/  @!P3 SHF.L.U32 R12, R12, 0x10, RZ ;  /* 0x000000100c0cb819 */ /* 0x020fc800000006ff */
[----:B------:R-:W-:Y:S01]  /*0b70*/  @!P3 MOV R17, R26 ;  /* 0x0000001a0011b202 */ /* 0x000fe20000000f00 */
[----:B------:R-:W-:Y:S02]  /*0b80*/  @!P2 IMAD.U32 R10, R10, 0x10000, RZ ;  /* 0x000100000a0aa824 */ /* 0x000fe400078e00ff */
[----:B------:R-:W-:Y:S01]  /*0b90*/  @!P3 IMAD.MOV.U32 R19, RZ, RZ, R12 ;  /* 0x000000ffff13b224 */ /* 0x000fe200078e000c */
[----:B------:R-:W-:Y:S02]  /*0ba0*/  @!P1 SHF.L.U32 R22, R25, 0x10, RZ ;  /* 0x0000001019169819 */ /* 0x000fe400000006ff */
[----:B------:R-:W-:Y:S01]  /*0bb0*/  @!P1 SHF.L.U32 R29, R29, 0x10, RZ ;  /* 0x000000101d1d9819 */ /* 0x000fe200000006ff */
[----:B------:R-:W-:Y:S01]  /*0bc0*/  IMAD.MOV.U32 R25, RZ, RZ, RZ ;  /* 0x000000ffff197224 */ /* 0x000fe200078e00ff */
[----:B------:R-:W-:Y:S01]  /*0bd0*/  MOV R12, RZ ;  /* 0x000000ff000c7202 */ /* 0x000fe20000000f00 */
[----:B------:R-:W-:Y:S01]  /*0be0*/  @!P2 IMAD.U32 R28, R28, 0x10000, RZ ;  /* 0x000100001c1ca824 */ /* 0x000fe200078e00ff */
[----:B------:R-:W-:Y:S01]  /*0bf0*/  @!P2 MOV R12, R10 ;  /* 0x0000000a000ca202 */ /* 0x000fe20000000f00 */
[----:B------:R-:W-:Y:S01]  /*0c00*/  @!P1 FMUL R22, R22, R29 ;  /* 0x0000001d16169220 */ /* 0x000fe20000400000 */
[----:B------:R-:W-:Y:S01]  /*0c10*/  FFMA R8, R19, R17, R8 ;  /* 0x0000001113087223 */ /* 0x000fe20000000008 */
[----:B------:R-:W-:Y:S01]  /*0c20*/  @!P2 IMAD.MOV.U32 R25, RZ, RZ, R28 ;  /* 0x000000ffff19a224 */ /* 0x000fe200078e001c */
[----:B------:R-:W-:Y:S01]  /*0c30*/  MOV R10, RZ ;  /* 0x000000ff000a7202 */ /* 0x000fe20000000f00 */
[----:B------:R-:W-:-:S02]  /*0c40*/  @!P1 IMAD.MOV.U32 R10, RZ, RZ, R22 ;  /* 0x000000ffff0a9224 */ /* 0x000fc400078e0016 */
[----:B------:R-:W-:Y:S01]  /*0c50*/  FFMA R25, R25, R12, R8 ;  /* 0x0000000c19197223 */ /* 0x000fe20000000008 */
[----:B0-----:R-:W-:-:S03]  /*0c60*/  FADD R0, R0, R23 ;  /* 0x0000001700007221 */ /* 0x001fc60000000000 */
[----:B------:R-:W-:Y:S02]  /*0c70*/  FADD R16, R25, R10 ;  /* 0x0000000a19107221 */ /* 0x000fe40000000000 */
[----:B------:R-:W0:Y:S04]  /*0c80*/  SHFL.DOWN PT, R12, R0, 0x8, 0x1f ;  /* 0x09001f00000c7f89 */ /* 0x000e2800000e0000 */
[----:B------:R-:W1:Y:S01]  /*0c90*/  SHFL.DOWN PT, R17, R16, 0x10, 0x1f ;  /* 0x0a001f0010117f89 */ /* 0x000e6200000e0000 */
[----:B0-----:R-:W-:Y:S01]  /*0ca0*/  FADD R22, R0, R12 ;  /* 0x0000000c00167221 */ /* 0x001fe20000000000 */
[----:B-1----:R-:W-:-:S04]  /*0cb0*/  FADD R17, R16, R17 ;  /* 0x0000001110117221 */ /* 0x002fc80000000000 */
        /* <DEDUP_REMOVED lines=12> */
[----:B------:R0:W-:Y:S04]  /*0d80*/  @!P4 STG.E desc[UR4][R14.64+-0x10], R23 ;  /* 0xfffff0170e00c986 */ /* 0x0001e8000c101904 */
[----:B------:R0:W1:Y:S02]  /*0d90*/  SHFL.DOWN PT, R12, R0, 0x1, 0x1f ;  /* 0x08201f00000c7f89 */ /* 0x00006400000e0000 */
.L_x_22:
[----:B-1----:R-:W-:Y:S01]  /*0da0*/  FADD R17, R0, R12 ;  /* 0x0000000c00117221 */ /* 0x002fe20000000000 */
[----:B------:R-:W-:Y:S01]  /*0db0*/  IADD3 R6, PT, PT, R6, 0x8, RZ ;  /* 0x0000000806067810 */ /* 0x000fe20007ffe0ff */
[C---:B------:R-:W-:Y:S01]  /*0dc0*/  IMAD R11, R2.reuse, 0x8, R11 ;  /* 0x00000008020b7824 */ /* 0x040fe200078e020b */
[C---:B------:R-:W-:Y:S01]  /*0dd0*/  LEA R3, R2.reuse, R3, 0x3 ;  /* 0x0000000302037211 */ /* 0x040fe200078e18ff */
[----:B------:R-:W-:Y:S01]  /*0de0*/  IMAD R13, R2, 0x8, R13 ;  /* 0x00000008020d7824 */ /* 0x000fe200078e020d */
[----:B------:R1:W-:Y:S01]  /*0df0*/  @!P4 STG.E desc[UR4][R14.64], R17 ;  /* 0x000000110e00c986 */ /* 0x0003e2000c101904 */
[----:B------:R-:W-:Y:S01]  /*0e00*/  ISETP.GE.AND P1, PT, R6, UR12, PT ;  /* 0x0000000c06007c0c */ /* 0x000fe2000bf26270 */
[----:B------:R-:W-:Y:S01]  /*0e10*/  VIADD R27, R27, 0x8 ;  /* 0x000000081b1b7836 */ /* 0x000fe20000000000 */
[----:B------:R-:W-:-:S11]  /*0e20*/  LEA R5, R2, R5, 0x3 ;  /* 0x0000000502057211 */ /* 0x000fd600078e18ff */
[----:B------:R-:W-:Y:S05]  /*0e30*/  @!P1 BRA `(.L_x_4) ;  /* 0xfffffff400fc9947 */ /* 0x000fea000383ffff */
[----:B------:R-:W-:Y:S05]  /*0e40*/  EXIT ;  /* 0x000000000000794d */ /* 0x000fea0003800000 */
.L_x_2:
[----:B------:R-:W-:Y:S01]  /*0e50*/  MOV R29, R0 ;  /* 0x00000000001d7202 */ /* 0x000fe20000000f00 */
[----:B------:R-:W-:Y:S01]  /*0e60*/  IMAD.MOV.U32 R10, RZ, RZ, 0x10 ;  /* 0x00000010ff0a7424 */ /* 0x000fe200078e00ff */
[----:B------:R-:W-:Y:S01]  /*0e70*/  MOV R23, 0x1f ;  /* 0x0000001f00177802 */ /* 0x000fe20000000f00 */
[----:B------:R-:W-:-:S07]  /*0e80*/  IMAD.MOV.U32 R8, RZ, RZ, -0x1 ;  /* 0xffffffffff087424 */ /* 0x000fce00078e00ff */
[----:B------:R-:W-:Y:S05]  /*0e90*/  WARPSYNC.COLLECTIVE R8, `(.L_x_5) ;  /* 0x0000000008087348 */ /* 0x000fea0003c00000 */
[----:B------:R0:W1:Y:S02]  /*0ea0*/  SHFL.DOWN P5, R12, R29, R10, R23 ;  /* 0x0800000a1d0c7389 */ /* 0x00006400000a0017 */
[----:B01----:R-:W-:Y:S05]  /*0eb0*/  ENDCOLLECTIVE ;  /* 0x000000000000791b */ /* 0x003fea0003800000 */
.L_x_5:
[----:B------:R-:W-:Y:S02]  /*0ec0*/  IMAD.MOV.U32 R10, RZ, RZ, 0x8 ;  /* 0x00000008ff0a7424 */ /* 0x000fe400078e00ff */
[----:B------:R-:W-:-:S05]  /*0ed0*/  FADD R5, R0, R12 ;  /* 0x0000000c00057221 */ /* 0x000fca0000000000 */
[----:B------:R-:W-:-:S07]  /*0ee0*/  MOV R29, R5 ;  /* 0x00000005001d7202 */ /* 0x000fce0000000f00 */
[----:B------:R-:W-:Y:S05]  /*0ef0*/  WARPSYNC.COLLECTIVE R8, `(.L_x_6) ;  /* 0x0000000008087348 */ /* 0x000fea0003c00000 */
[----:B------:R0:W1:Y:S02]  /*0f00*/  SHFL.DOWN P5, R12, R29, R10, R23 ;  /* 0x0800000a1d0c7389 */ /* 0x00006400000a0017 */
[----:B01----:R-:W-:Y:S05]  /*0f10*/  ENDCOLLECTIVE ;  /* 0x000000000000791b */ /* 0x003fea0003800000 */
.L_x_6:
[----:B------:R-:W-:Y:S02]  /*0f20*/  IMAD.MOV.U32 R10, RZ, RZ, 0x4 ;  /* 0x00000004ff0a7424 */ /* 0x000fe400078e00ff */
[----:B------:R-:W-:-:S05]  /*0f30*/  FADD R7, R5, R12 ;  /* 0x0000000c05077221 */ /* 0x000fca0000000000 */
[----:B------:R-:W-:-:S07]  /*0f40*/  MOV R29, R7 ;  /* 0x00000007001d7202 */ /* 0x000fce0000000f00 */
[----:B------:R-:W-:Y:S05]  /*0f50*/  WARPSYNC.COLLECTIVE R8, `(.L_x_7) ;  /* 0x0000000008087348 */ /* 0x000fea0003c00000 */
[----:B------:R0:W1:Y:S02]  /*0f60*/  SHFL.DOWN P5, R12, R29, R10, R23 ;  /* 0x0800000a1d0c7389 */ /* 0x00006400000a0017 */
[----:B01----:R-:W-:Y:S05]  /*0f70*/  ENDCOLLECTIVE ;  /* 0x000000000000791b */ /* 0x003fea0003800000 */
.L_x_7:
[----:B------:R-:W-:Y:S02]  /*0f80*/  IMAD.MOV.U32 R10, RZ, RZ, 0x2 ;  /* 0x00000002ff0a7424 */ /* 0x000fe400078e00ff */
[----:B------:R-:W-:-:S05]  /*0f90*/  FADD R9, R7, R12 ;  /* 0x0000000c07097221 */ /* 0x000fca0000000000 */
[----:B------:R-:W-:-:S07]  /*0fa0*/  MOV R29, R9 ;  /* 0x00000009001d7202 */ /* 0x000fce0000000f00 */
[----:B------:R-:W-:Y:S05]  /*0fb0*/  WARPSYNC.COLLECTIVE R8, `(.L_x_8) ;  /* 0x0000000008087348 */ /* 0x000fea0003c00000 */
[----:B------:R0:W1:Y:S02]  /*0fc0*/  SHFL.DOWN P5, R12, R29, R10, R23 ;  /* 0x0800000a1d0c7389 */ /* 0x00006400000a0017 */
[----:B01----:R-:W-:Y:S05]  /*0fd0*/  ENDCOLLECTIVE ;  /* 0x000000000000791b */ /* 0x003fea0003800000 */
.L_x_8:
[----:B------:R-:W-:Y:S02]  /*0fe0*/  IMAD.MOV.U32 R10, RZ, RZ, 0x1 ;  /* 0x00000001ff0a7424 */ /* 0x000fe400078e00ff */
[----:B------:R-:W-:-:S05]  /*0ff0*/  FADD R11, R9, R12 ;  /* 0x0000000c090b7221 */ /* 0x000fca0000000000 */
[----:B------:R-:W-:-:S07]  /*1000*/  MOV R29, R11 ;  /* 0x0000000b001d7202 */ /* 0x000fce0000000f00 */
[----:B------:R-:W-:Y:S05]  /*1010*/  WARPSYNC.COLLECTIVE R8, `(.L_x_9) ;  /* 0x0000000008087348 */ /* 0x000fea0003c00000 */
[----:B------:R0:W1:Y:S02]  /*1020*/  SHFL.DOWN P5, R12, R29, R10, R23 ;  /* 0x0800000a1d0c7389 */ /* 0x00006400000a0017 */
[----:B01----:R-:W-:Y:S05]  /*1030*/  ENDCOLLECTIVE ;  /* 0x000000000000791b */ /* 0x003fea0003800000 */
.L_x_9:
[----:B------:R-:W-:Y:S05]  /*1040*/  BRA `(.L_x_10) ;  /* 0xfffffff400247947 */ /* 0x000fea000383ffff */
.L_x_3:
[----:B------:R-:W-:Y:S01]  /*1050*/  BSSY B0, `(.L_x_11) ;  /* 0x0000008000007945 */ /* 0x000fe20003800000 */
[----:B------:R-:W-:Y:S01]  /*1060*/  MOV R29, R0 ;  /* 0x00000000001d7202 */ /* 0x000fe20000000f00 */
[----:B------:R-:W-:Y:S01]  /*1070*/  IMAD.MOV.U32 R10, RZ, RZ, 0x10 ;  /* 0x00000010ff0a7424 */ /* 0x000fe200078e00ff */
[----:B------:R-:W-:Y:S01]  /*1080*/  MOV R23, 0x1f ;  /* 0x0000001f00177802 */ /* 0x000fe20000000f00 */
[----:B------:R-:W-:-:S07]  /*1090*/  IMAD.MOV.U32 R8, RZ, RZ, -0x1 ;  /* 0xffffffffff087424 */ /* 0x000fce00078e00ff */
[----:B------:R-:W-:Y:S05]  /*10a0*/  WARPSYNC.COLLECTIVE R8, `(.L_x_12) ;  /* 0x0000000008087348 */ /* 0x000fea0003c00000 */
[----:B------:R0:W1:Y:S02]  /*10b0*/  SHFL.DOWN P5, R12, R29, R10, R23 ;  /* 0x0800000a1d0c7389 */ /* 0x00006400000a0017 */
[----:B01----:R-:W-:Y:S05]  /*10c0*/  ENDCOLLECTIVE ;  /* 0x000000000000791b */ /* 0x003fea0003800000 */
.L_x_12:
[----:B------:R-:W-:Y:S05]  /*10d0*/  BSYNC B0 ;  /* 0x0000000000007941 */ /* 0x000fea0003800000 */
.L_x_11:
[----:B------:R-:W-:Y:S01]  /*10e0*/  MOV R23, R12 ;  /* 0x0000000c00177202 */ /* 0x000fe20000000f00 */
[----:B------:R-:W-:Y:S01]  /*10f0*/  HFMA2 R10, -RZ, RZ, 0, 4.76837158203125e-07 ;  /* 0x00000008ff0a7431 */ /* 0x000fe200000001ff */
[----:B------:R-:W-:Y:S02]  /*1100*/  MOV R8, 0xffffffff ;  /* 0xffffffff00087802 */ /* 0x000fe40000000f00 */
[----:B------:R-:W-:Y:S01]  /*1110*/  ISETP.GE.AND P0, PT, R4, R2, PT ;  /* 0x000000020400720c */ /* 0x000fe20003f06270 */
[----:B------:R-:W-:Y:S01]  /*1120*/  FADD R0, R0, R23 ;  /* 0x0000001700007221 */ /* 0x000fe20000000000 */
[----:B------:R-:W-:-:S03]  /*1130*/  IMAD.MOV.U32 R23, RZ, RZ, 0x1f ;  /* 0x0000001fff177424 */ /* 0x000fc600078e00ff */
[----:B------:R-:W-:-:S08]  /*1140*/  IMAD.MOV.U32 R29, RZ, RZ, R0 ;  /* 0x000000ffff1d7224 */ /* 0x000fd000078e0000 */
[----:B------:R-:W-:Y:S05]  /*1150*/  WARPSYNC.COLLECTIVE R8, `(.L_x_13) ;  /* 0x0000000008087348 */ /* 0x000fea0003c00000 */
[----:B------:R0:W1:Y:S02]  /*1160*/  SHFL.DOWN P5, R12, R29, R10, R23 ;  /* 0x0800000a1d0c7389 */ /* 0x00006400000a0017 */
[----:B01----:R-:W-:Y:S05]  /*1170*/  ENDCOLLECTIVE ;  /* 0x000000000000791b */ /* 0x003fea0003800000 */
.L_x_13:
[----:B------:R-:W-:Y:S02]  /*1180*/  HFMA2 R10, -RZ, RZ, 0, 2.384185791015625e-07 ;  /* 0x00000004ff0a7431 */ /* 0x000fe400000001ff */
[----:B------:R-:W-:-:S04]  /*1190*/  FADD R22, R0, R12 ;  /* 0x0000000c00167221 */ /* 0x000fc80000000000 */
[----:B------:R-:W-:-:S07]  /*11a0*/  IMAD.MOV.U32 R29, RZ, RZ, R22 ;  /* 0x000000ffff1d7224 */ /* 0x000fce00078e0016 */
[----:B------:R-:W-:Y:S05]  /*11b0*/  WARPSYNC.COLLECTIVE R8, `(.L_x_14) ;  /* 0x0000000008087348 */ /* 0x000fea0003c00000 */
[----:B------:R0:W1:Y:S02]  /*11c0*/  SHFL.DOWN P5, R12, R29, R10, R23 ;  /* 0x0800000a1d0c7389 */ /* 0x00006400000a0017 */
[----:B01----:R-:W-:Y:S05]  /*11d0*/  ENDCOLLECTIVE ;  /* 0x000000000000791b */ /* 0x003fea0003800000 */
.L_x_14:
[----:B------:R-:W-:Y:S01]  /*11e0*/  MOV R10, 0x2 ;  /* 0x00000002000a7802 */ /* 0x000fe20000000f00 */
[----:B------:R-:W-:-:S04]  /*11f0*/  FADD R24, R22, R12 ;  /* 0x0000000c16187221 */ /* 0x000fc80000000000 */
[----:B------:R-:W-:-:S07]  /*1200*/  IMAD.MOV.U32 R29, RZ, RZ, R24 ;  /* 0x000000ffff1d7224 */ /* 0x000fce00078e0018 */
[----:B------:R-:W-:Y:S05]  /*1210*/  WARPSYNC.COLLECTIVE R8, `(.L_x_15) ;  /* 0x0000000008087348 */ /* 0x000fea0003c00000 */
[----:B------:R0:W1:Y:S02]  /*1220*/  SHFL.DOWN P5, R12, R29, R10, R23 ;  /* 0x0800000a1d0c7389 */ /* 0x00006400000a0017 */
[----:B01----:R-:W-:Y:S05]  /*1230*/  ENDCOLLECTIVE ;  /* 0x000000000000791b */ /* 0x003fea0003800000 */
.L_x_15:
[----:B------:R-:W-:Y:S02]  /*1240*/  HFMA2 R10, -RZ, RZ, 0, 5.9604644775390625e-08 ;  /* 0x00000001ff0a7431 */ /* 0x000fe400000001ff */
[----:B------:R-:W-:-:S04]  /*1250*/  FADD R25, R24, R12 ;  /* 0x0000000c18197221 */ /* 0x000fc80000000000 */
[----:B------:R-:W-:-:S07]  /*1260*/  IMAD.MOV.U32 R29, RZ, RZ, R25 ;  /* 0x000000ffff1d7224 */ /* 0x000fce00078e0019 */
[----:B------:R-:W-:Y:S05]  /*1270*/  WARPSYNC.COLLECTIVE R8, `(.L_x_16) ;  /* 0x0000000008087348 */ /* 0x000fea0003c00000 */
[----:B------:R0:W1:Y:S02]  /*1280*/  SHFL.DOWN P5, R12, R29, R10, R23 ;  /* 0x0800000a1d0c7389 */ /* 0x00006400000a0017 */
[----:B01----:R-:W-:Y:S05]  /*1290*/  ENDCOLLECTIVE ;  /* 0x000000000000791b */ /* 0x003fea0003800000 */
.L_x_16:
[----:B------:R-:W0:Y:S01]  /*12a0*/  LDC.64 R22, c[0x0][0x388] ;  /* 0x0000e200ff167b82 */ /* 0x000e220000000a00 */
[----:B------:R-:W-:-:S07]  /*12b0*/  FADD R29, R25, R12 ;  /* 0x0000000c191d7221 */ /* 0x000fce0000000000 */
[----:B------:R-:W1:Y:S01]  /*12c0*/  LDC.64 R24, c[0x0][0x380] ;  /* 0x0000e000ff187b82 */ /* 0x000e620000000a00 */
[----:B0-----:R-:W-:Y:S01]  /*12d0*/  @!P0 IMAD.WIDE R22, R3, 0x2, R22 ;  /* 0x0000000203168825 */ /* 0x001fe200078e0216 */
[----:B------:R-:W-:-:S03]  /*12e0*/  IADD3 R8, P5, PT, R4, R11, RZ ;  /* 0x0000000b04087210 */ /* 0x000fc60007fbe0ff */
[----:B------:R-:W-:Y:S01]  /*12f0*/  HFMA2 R0, -RZ, RZ, 0, 0 ;  /* 0x00000000ff007431 */ /* 0x000fe200000001ff */
[----:B------:R-:W-:Y:S01]  /*1300*/  MOV R12, RZ ;  /* 0x000000ff000c7202 */ /* 0x000fe20000000f00 */
[----:B------:R0:W-:Y:S04]  /*1310*/  @!P4 STG.E desc[UR4][R14.64+-0x10], R29 ;  /* 0xfffff01d0e00c986 */ /* 0x0001e8000c101904 */
[----:B------:R-:W2:Y:S01]  /*1320*/  @!P0 LDG.E.U16.CONSTANT R22, desc[UR4][R22.64] ;  /* 0x0000000416168981 */ /* 0x000ea2000c1e9500 */
[----:B-1----:R-:W-:-:S06]  /*1330*/  @!P0 IMAD.WIDE R24, R3, 0x2, R24 ;  /* 0x0000000203188825 */ /* 0x002fcc00078e0218 */
[----:B------:R1:W3:Y:S02]  /*1340*/  @!P0 LDG.E.U16.CONSTANT R24, desc[UR4][R24.64] ;  /* 0x0000000418188981 */ /* 0x0002e4000c1e9500 */
[----:B-1----:R-:W-:-:S04]  /*1350*/  LEA.HI.X.SX32 R25, R11, RZ, 0x1, P5 ;  /* 0x000000ff0b197211 */ /* 0x002fc800028f0eff */
[C---:B------:R-:W-:Y:S02]  /*1360*/  SHF.L.U64.HI R10, R8.reuse, 0x1, R25 ;  /* 0x00000001080a7819 */ /* 0x040fe40000010219 */
[----:B------:R-:W-:-:S04]  /*1370*/  SHF.L.U32 R25, R8, 0x1, RZ ;  /* 0x0000000108197819 */ /* 0x000fc800000006ff */
[C---:B------:R-:W-:Y:S02]  /*1380*/  IADD3 R18, P5, PT, R25.reuse, R18, RZ ;  /* 0x0000001219127210 */ /* 0x040fe40007fbe0ff */
[----:B------:R-:W-:Y:S02]  /*1390*/  IADD3 R16, P6, PT, R25, R16, RZ ;  /* 0x0000001019107210 */ /* 0x000fe40007fde0ff */
[----:B------:R-:W-:-:S03]  /*13a0*/  IADD3.X R19, PT, PT, R10, R19, RZ, P5, !PT ;  /* 0x000000130a137210 */ /* 0x000fc60002ffe4ff */
[----:B------:R-:W-:Y:S01]  /*13b0*/  IMAD.X R17, R10, 0x1, R17, P6 ;  /* 0x000000010a117824 */ /* 0x000fe200030e0611 */
[----:B--2---:R-:W-:-:S04]  /*13c0*/  @!P0 SHF.L.U32 R22, R22, 0x10, RZ ;  /* 0x0000001016168819 */ /* 0x004fc800000006ff */
[----:B------:R-:W2:Y:S01]  /*13d0*/  @!P3 LDG.E.U16.CONSTANT R26, desc[UR4][R16.64+0x40] ;  /* 0x00004004101ab981 */ /* 0x000ea2000c1e9500 */
[----:B------:R-:W-:Y:S02]  /*13e0*/  @!P0 IMAD.MOV.U32 R0, RZ, RZ, R22 ;  /* 0x000000ffff008224 */ /* 0x000fe400078e0016 */
[----:B---3--:R-:W-:Y:S02]  /*13f0*/  @!P0 IMAD.U32 R24, R24, 0x10000, RZ ;  /* 0x0001000018188824 */ /* 0x008fe400078e00ff */
[----:B------:R-:W-:Y:S01]  /*1400*/  HFMA2 R25, -RZ, RZ, 0, 0 ;  /* 0x00000000ff197431 */ /* 0x000fe200000001ff */
[----:B------:R-:W-:Y:S01]  /*1410*/  MOV R23, RZ ;  /* 0x000000ff00177202 */ /* 0x000fe20000000f00 */
[----:B0-----:R-:W3:Y:S01]  /*1420*/  @!P1 LDG.E.U16.CONSTANT R29, desc[UR4][R18.64+0xc0] ;  /* 0x0000c004121d9981 */ /* 0x001ee2000c1e9500 */
[----:B------:R-:W-:-:S03]  /*1430*/  @!P0 IMAD.MOV.U32 R12, RZ, RZ, R24 ;  /* 0x000000ffff0c8224 */ /* 0x000fc600078e0018 */
[----:B------:R-:W4:Y:S01]  /*1440*/  @!P2 LDG.E.U16.CONSTANT R10, desc[UR4][R16.64+0x80] ;  /* 0x00008004100aa981 */ /* 0x000f22000c1e9500 */
[----:B------:R-:W-:-:S03]  /*1450*/  FFMA R0, R0, R12, RZ ;  /* 0x0000000c00007223 */ /* 0x000fc600000000ff */
[----:B------:R-:W5:Y:S04]  /*1460*/  @!P3 LDG.E.U16.CONSTANT R12, desc[UR4][R18.64+0x40] ;  /* 0x00004004120cb981 */ /* 0x000f68000c1e9500 */
[----:B------:R-:W4:Y:S01]  /*1470*/  @!P2 LDG.E.U16.CONSTANT R28, desc[UR4][R18.64+0x80] ;  /* 0x00008004121ca981 */ /* 0x000f22000c1e9500 */
[----:B--2---:R-:W-:-:S05]  /*1480*/  @!P3 SHF.L.U32 R26, R26, 0x10, RZ ;  /* 0x000000101a1ab819 */ /* 0x004fca00000006ff */
[----:B------:R-:W-:Y:S01]  /*1490*/  @!P3 IMAD.MOV.U32 R23, RZ, RZ, R26 ;  /* 0x000000ffff17b224 */ /* 0x000fe200078e001a */
[----:B-----5:R-:W-:-:S05]  /*14a0*/  @!P3 SHF.L.U32 R12, R12, 0x10, RZ ;  /* 0x000000100c0cb819 */ /* 0x020fca00000006ff */
[----:B------:R-:W-:-:S04]  /*14b0*/  @!P3 IMAD.MOV.U32 R25, RZ, RZ, R12 ;  /* 0x000000ffff19b224 */ /* 0x000fc800078e000c */
[----:B------:R-:W-:Y:S02]  /*14c0*/  FFMA R0, R25, R23, R0 ;  /* 0x0000001719007223 */ /* 0x000fe40000000000 */
[----:B------:R0:W2:Y:S01]  /*14d0*/  @!P1 LDG.E.U16.CONSTANT R25, desc[UR4][R16.64+0xc0] ;  /* 0x0000c00410199981 */ /* 0x0000a2000c1e9500 */
[----:B---3--:R-:W-:Y:S01]  /*14e0*/  @!P1 SHF.L.U32 R29, R29, 0x10, RZ ;  /* 0x000000101d1d9819 */ /* 0x008fe200000006ff */
[----:B----4-:R-:W-:Y:S02]  /*14f0*/  @!P2 IMAD.U32 R10, R10, 0x10000, RZ ;  /* 0x000100000a0aa824 */ /* 0x010fe400078e00ff */
[----:B------:R-:W-:Y:S01]  /*1500*/  @!P2 IMAD.U32 R28, R28, 0x10000, RZ ;  /* 0x000100001c1ca824 */ /* 0x000fe200078e00ff */
[----:B------:R-:W-:Y:S02]  /*1510*/  MOV R23, RZ ;  /* 0x000000ff00177202 */ /* 0x000fe40000000f00 */
[----:B------:R-:W-:Y:S01]  /*1520*/  @!P2 MOV R23, R10 ;  /* 0x0000000a0017a202 */ /* 0x000fe20000000f00 */
[----:B0-----:R-:W-:Y:S01]  /*1530*/  IMAD.MOV.U32 R16, RZ, RZ, RZ ;  /* 0x000000ffff107224 */ /* 0x001fe200078e00ff */
[----:B------:R-:W-:Y:S01]  /*1540*/  MOV R8, 0xffffffff ;  /* 0xffffffff00087802 */ /* 0x000fe20000000f00 */
[----:B------:R-:W-:Y:S01]  /*1550*/  IMAD.MOV.U32 R10, RZ, RZ, 0x10 ;  /* 0x00000010ff0a7424 */ /* 0x000fe200078e00ff */
[----:B--2---:R-:W-:Y:S01]  /*1560*/  @!P1 SHF.L.U32 R22, R25, 0x10, RZ ;  /* 0x0000001019169819 */ /* 0x004fe200000006ff */
[----:B------:R-:W-:-:S04]  /*1570*/  HFMA2 R25, -RZ, RZ, 0, 0 ;  /* 0x00000000ff197431 */ /* 0x000fc800000001ff */
[----:B------:R-:W-:Y:S01]  /*1580*/  @!P1 FMUL R22, R22, R29 ;  /* 0x0000001d16169220 */ /* 0x000fe20000400000 */
[----:B------:R-:W-:-:S04]  /*1590*/  @!P2 MOV R25, R28 ;  /* 0x0000001c0019a202 */ /* 0x000fc80000000f00 */
[----:B------:R-:W-:Y:S01]  /*15a0*/  @!P1 MOV R16, R22 ;  /* 0x0000001600109202 */ /* 0x000fe20000000f00 */
[----:B------:R-:W-:-:S04]  /*15b0*/  FFMA R23, R25, R23, R0 ;  /* 0x0000001719177223 */ /* 0x000fc80000000000 */
[----:B------:R-:W-:Y:S01]  /*15c0*/  FADD R16, R23, R16 ;  /* 0x0000001017107221 */ /* 0x000fe20000000000 */
[----:B------:R-:W-:-:S04]  /*15d0*/  HFMA2 R23, -RZ, RZ, 0, 1.847743988037109375e-06 ;  /* 0x0000001fff177431 */ /* 0x000fc800000001ff */
[----:B------:R-:W-:-:S07]  /*15e0*/  MOV R29, R16 ;  /* 0x00000010001d7202 */ /* 0x000fce0000000f00 */
[----:B------:R-:W-:Y:S05]  /*15f0*/  WARPSYNC.COLLECTIVE R8, `(.L_x_17) ;  /* 0x0000000008087348 */ /* 0x000fea0003c00000 */
[----:B------:R0:W1:Y:S02]  /*1600*/  SHFL.DOWN P5, R12, R29, R10, R23 ;  /* 0x0800000a1d0c7389 */ /* 0x00006400000a0017 */
[----:B01----:R-:W-:Y:S05]  /*1610*/  ENDCOLLECTIVE ;  /* 0x000000000000791b */ /* 0x003fea0003800000 */
.L_x_17:
[----:B------:R-:W-:Y:S02]  /*1620*/  HFMA2 R10, -RZ, RZ, 0, 4.76837158203125e-07 ;  /* 0x00000008ff0a7431 */ /* 0x000fe400000001ff */
[----:B------:R-:W-:-:S04]  /*1630*/  IMAD.MOV.U32 R17, RZ, RZ, R12 ;  /* 0x000000ffff117224 */ /* 0x000fc800078e000c */
[----:B------:R-:W-:-:S05]  /*1640*/  FADD R17, R16, R17 ;  /* 0x0000001110117221 */ /* 0x000fca0000000000 */
[----:B------:R-:W-:-:S07]  /*1650*/  MOV R29, R17 ;  /* 0x00000011001d7202 */ /* 0x000fce0000000f00 */
[----:B------:R-:W-:Y:S05]  /*1660*/  WARPSYNC.COLLECTIVE R8, `(.L_x_18) ;  /* 0x0000000008087348 */ /* 0x000fea0003c00000 */
[----:B------:R0:W1:Y:S02]  /*1670*/  SHFL.DOWN P5, R12, R29, R10, R23 ;  /* 0x0800000a1d0c7389 */ /* 0x00006400000a0017 */
[----:B01----:R-:W-:Y:S05]  /*1680*/  ENDCOLLECTIVE ;  /* 0x000000000000791b */ /* 0x003fea0003800000 */
.L_x_18:
[----:B------:R-:W-:Y:S02]  /*1690*/  HFMA2 R10, -RZ, RZ, 0, 2.384185791015625e-07 ;  /* 0x00000004ff0a7431 */ /* 0x000fe400000001ff */
[----:B------:R-:W-:-:S04]  /*16a0*/  IMAD.MOV.U32 R18, RZ, RZ, R12 ;  /* 0x000000ffff127224 */ /* 0x000fc800078e000c */
[----:B------:R-:W-:-:S05]  /*16b0*/  FADD R18, R17, R18 ;  /* 0x0000001211127221 */ /* 0x000fca0000000000 */
[----:B------:R-:W-:-:S07]  /*16c0*/  MOV R29, R18 ;  /* 0x00000012001d7202 */ /* 0x000fce0000000f00 */
[----:B------:R-:W-:Y:S05]  /*16d0*/  WARPSYNC.COLLECTIVE R8, `(.L_x_19) ;  /* 0x0000000008087348 */ /* 0x000fea0003c00000 */
[----:B------:R0:W1:Y:S02]  /*16e0*/  SHFL.DOWN P5, R12, R29, R10, R23 ;  /* 0x0800000a1d0c7389 */ /* 0x00006400000a0017 */
[----:B01----:R-:W-:Y:S05]  /*16f0*/  ENDCOLLECTIVE ;  /* 0x000000000000791b */ /* 0x003fea0003800000 */
.L_x_19:
[----:B------:R-:W-:Y:S02]  /*1700*/  HFMA2 R10, -RZ, RZ, 0, 1.1920928955078125e-07 ;  /* 0x00000002ff0a7431 */ /* 0x000fe400000001ff */
[----:B------:R-:W-:-:S04]  /*1710*/  IMAD.MOV.U32 R19, RZ, RZ, R12 ;  /* 0x000000ffff137224 */ /* 0x000fc800078e000c */
[----:B------:R-:W-:-:S05]  /*1720*/  FADD R19, R18, R19 ;  /* 0x0000001312137221 */ /* 0x000fca0000000000 */
[----:B------:R-:W-:-:S07]  /*1730*/  MOV R29, R19 ;  /* 0x00000013001d7202 */ /* 0x000fce0000000f00 */
[----:B------:R-:W-:Y:S05]  /*1740*/  WARPSYNC.COLLECTIVE R8, `(.L_x_20) ;  /* 0x0000000008087348 */ /* 0x000fea0003c00000 */
[----:B------:R0:W1:Y:S02]  /*1750*/  SHFL.DOWN P5, R12, R29, R10, R23 ;  /* 0x0800000a1d0c7389 */ /* 0x00006400000a0017 */
[----:B01----:R-:W-:Y:S05]  /*1760*/  ENDCOLLECTIVE ;  /* 0x000000000000791b */ /* 0x003fea0003800000 */
.L_x_20:
[----:B------:R-:W-:Y:S02]  /*1770*/  HFMA2 R10, -RZ, RZ, 0, 5.9604644775390625e-08 ;  /* 0x00000001ff0a7431 */ /* 0x000fe400000001ff */
[----:B------:R-:W-:-:S04]  /*1780*/  IMAD.MOV.U32 R0, RZ, RZ, R12 ;  /* 0x000000ffff007224 */ /* 0x000fc800078e000c */
[----:B------:R-:W-:-:S05]  /*1790*/  FADD R0, R19, R0 ;  /* 0x0000000013007221 */ /* 0x000fca0000000000 */
[----:B------:R-:W-:-:S07]  /*17a0*/  MOV R29, R0 ;  /* 0x00000000001d7202 */ /* 0x000fce0000000f00 */
[----:B------:R-:W-:Y:S05]  /*17b0*/  WARPSYNC.COLLECTIVE R8, `(.L_x_21) ;  /* 0x0000000008087348 */ /* 0x000fea0003c00000 */
[----:B------:R0:W1:Y:S02]  /*17c0*/  SHFL.DOWN P5, R12, R29, R10, R23 ;  /* 0x0800000a1d0c7389 */ /* 0x00006400000a0017 */
[----:B01----:R-:W-:Y:S05]  /*17d0*/  ENDCOLLECTIVE ;  /* 0x000000000000791b */ /* 0x003fea0003800000 */
.L_x_21:
[----:B------:R-:W-:Y:S05]  /*17e0*/  BRA `(.L_x_22) ;  /* 0xfffffff4006c7947 */ /* 0x000fea000383ffff */
.L_x_23:
[----:B------:R-:W-:-:S00]  /*17f0*/  BRA `(.L_x_23) ;  /* 0xfffffffc00fc7947 */ /* 0x000fc0000383ffff */
[----:B------:R-:W-:-:S00]  /*1800*/  NOP ;  /* 0x0000000000007918 */ /* 0x000fc00000000000 */
[----:B------:R-:W-:-:S00]  /*1810*/  NOP ;  /* 0x0000000000007918 */ /* 0x000fc00000000000 */
[----:B------:R-:W-:-:S00]  /*1820*/  NOP ;  /* 0x0000000000007918 */ /* 0x000fc00000000000 */
[----:B------:R-:W-:-:S00]  /*1830*/  NOP ;  /* 0x0000000000007918 */ /* 0x000fc00000000000 */
[----:B------:R-:W-:-:S00]  /*1840*/  NOP ;  /* 0x0000000000007918 */ /* 0x000fc00000000000 */
[----:B------:R-:W-:-:S00]  /*1850*/  NOP ;  /* 0x0000000000007918 */ /* 0x000fc00000000000 */
[----:B------:R-:W-:-:S00]  /*1860*/  NOP ;  /* 0x0000000000007918 */ /* 0x000fc00000000000 */
[----:B------:R-:W-:-:S00]  /*1870*/  NOP ;  /* 0x0000000000007918 */ /* 0x000fc00000000000 */
.L_x_93:


//--------------------- .text._Z18compute_delta_wmmaPK13__nv_bfloat16S1_Pfii --------------------------
	.section	.text._Z18compute_delta_wmmaPK13__nv_bfloat16S1_Pfii,"ax",@progbits
	.align	128
        .global         _Z18compute_delta_wmmaPK13__nv_bfloat16S1_Pfii
        .type           _Z18compute_delta_wmmaPK13__nv_bfloat16S1_Pfii,@function
        .size           _Z18compute_delta_wmmaPK13__nv_bfloat16S1_Pfii,(.L_x_94 - _Z18compute_delta_wmmaPK13__nv_bfloat16S1_Pfii)
        .other          _Z18compute_delta_wmmaPK13__nv_bfloat16S1_Pfii,@"STO_CUDA_ENTRY STV_DEFAULT"
_Z18compute_delta_wmmaPK13__nv_bfloat16S1_Pfii:
.text._Z18compute_delta_wmmaPK13__nv_bfloat16S1_Pfii:
[----:B------:R-:W-:Y:S01]  /*0000*/  LDC R1, c[0x0][0x37c] ;  /* 0x0000df00ff017b82 */ /* 0x000fe20000000800 */
[----:B------:R-:W0:Y:S01]  /*0010*/  S2R R9, SR_TID.X ;  /* 0x0000000000097919 */ /* 0x000e220000002100 */
[----:B------:R-:W1:Y:S06]  /*0020*/  LDCU.64 UR16, c[0x0][0x398] ;  /* 0x00007300ff1077ac */ /* 0x000e6c0008000a00 */
[----:B------:R-:W2:Y:S01]  /*0030*/  S2UR UR8, SR_CTAID.X ;  /* 0x00000000000879c3 */ /* 0x000ea20000002500 */
[----:B------:R-:W-:Y:S01]  /*0040*/  BSSY.RECONVERGENT B0, `(.L_x_24) ;  /* 0x00000de000007945 */ /* 0x000fe20003800200 */
[----:B------:R-:W3:Y:S01]  /*0050*/  LDCU.64 UR12, c[0x0][0x358] ;  /* 0x00006b00ff0c77ac */ /* 0x000ee20008000a00 */
[----:B-1----:R-:W-:-:S02]  /*0060*/  UIMAD UR14, UR16, UR17, URZ ;  /* 0x00000011100e72a4 */ /* 0x002fc4000f8e02ff */
[----:B--2---:R-:W-:-:S04]  /*0070*/  UIMAD UR8, UR8, UR16, URZ ;  /* 0x00000010080872a4 */ /* 0x004fc8000f8e02ff */
[----:B0-----:R-:W-:Y:S02]  /*0080*/  ISETP.GE.AND P0, PT, R9, UR14, PT ;  /* 0x0000000e09007c0c */ /* 0x001fe4000bf06270 */
[----:B------:R-:W-:-:S11]  /*0090*/  SHF.R.U32.HI R0, RZ, 0x5, R9 ;  /* 0x00000005ff007819 */ /* 0x000fd60000011609 */
[----:B---3--:R-:W-:Y:S05]  /*00a0*/  @P0 BRA `(.L_x_25) ;  /* 0x0000000c005c0947 */ /* 0x008fea0003800000 */
[----:B------:R-:W-:Y:S01]  /*00b0*/  LOP3.LUT R2, RZ, R9, RZ, 0x33, !PT ;  /* 0x00000009ff027212 */ /* 0x000fe200078e33ff */
[----:B------:R-:W-:Y:S01]  /*00c0*/  BSSY.RECONVERGENT B1, `(.L_x_26) ;  /* 0x0000024000017945 */ /* 0x000fe20003800200 */
[----:B------:R-:W-:-:S03]  /*00d0*/  IMAD.MOV.U32 R6, RZ, RZ, R9 ;  /* 0x000000ffff067224 */ /* 0x000fc600078e0009 */
[----:B------:R-:W-:-:S05]  /*00e0*/  VIADD R7, R2, UR14 ;  /* 0x0000000e02077c36 */ /* 0x000fca0008000000 */
[C---:B------:R-:W-:Y:S02]  /*00f0*/  LOP3.LUT R2, R7.reuse, 0x180, RZ, 0xc0, !PT ;  /* 0x0000018007027812 */ /* 0x040fe400078ec0ff */
[----:B------:R-:W-:Y:S02]  /*0100*/  ISETP.GE.U32.AND P0, PT, R7, 0x180, PT ;  /* 0x000001800700780c */ /* 0x000fe40003f06070 */
[----:B------:R-:W-:-:S13]  /*0110*/  ISETP.NE.AND P1, PT, R2, 0x180, PT ;  /* 0x000001800200780c */ /* 0x000fda0003f25270 */
[----:B------:R-:W-:Y:S05]  /*0120*/  @!P1 BRA `(.L_x_27) ;  /* 0x0000000000749947 */ /* 0x000fea0003800000 */
[----:B------:R-:W0:Y:S01]  /*0130*/  S2UR UR6, SR_CgaCtaId ;  /* 0x00000000000679c3 */ /* 0x000e220000008800 */
[----:B------:R-:W-:Y:S01]  /*0140*/  LEA.HI R7, R7, 0x1, RZ, 0x19 ;  /* 0x0000000107077811 */ /* 0x000fe200078fc8ff */
[----:B------:R-:W-:Y:S01]  /*0150*/  UMOV UR4, 0x400 ;  /* 0x0000040000047882 */ /* 0x000fe20000000000 */
[----:B------:R-:W-:Y:S01]  /*0160*/  MOV R8, UR17 ;  /* 0x0000001100087c02 */ /* 0x000fe20008000f00 */
[----:B------:R-:W-:Y:S02]  /*0170*/  UIADD3 UR5, UPT, UPT, UR4, 0x1000, URZ ;  /* 0x0000100004057890 */ /* 0x000fe4000fffe0ff */
[C---:B------:R-:W-:Y:S01]  /*0180*/  IMAD.SHL.U32 R6, R7.reuse, 0x80, RZ ;  /* 0x0000008007067824 */ /* 0x040fe200078e00ff */
[----:B------:R-:W-:Y:S01]  /*0190*/  LOP3.LUT R7, R7, 0x3, RZ, 0xc0, !PT ;  /* 0x0000000307077812 */ /* 0x000fe200078ec0ff */
[----:B------:R-:W1:Y:S01]  /*01a0*/  LDC.64 R4, c[0x0][0x380] ;  /* 0x0000e000ff047b82 */ /* 0x000e620000000a00 */
[----:B------:R-:W-:Y:S02]  /*01b0*/  IMAD R13, R8, UR8, R9 ;  /* 0x00000008080d7c24 */ /* 0x000fe4000f8e0209 */
[----:B------:R-:W-:Y:S01]  /*01c0*/  LOP3.LUT R6, R6, 0x180, RZ, 0xc0, !PT ;  /* 0x0000018006067812 */ /* 0x000fe200078ec0ff */
[----:B------:R-:W-:-:S03]  /*01d0*/  IMAD.MOV R14, RZ, RZ, -R7 ;  /* 0x000000ffff0e7224 */ /* 0x000fc600078e0a07 */
[----:B------:R-:W-:Y:S01]  /*01e0*/  IADD3 R6, PT, PT, R6, R9, RZ ;  /* 0x0000000906067210 */ /* 0x000fe20007ffe0ff */
[----:B------:R-:W2:Y:S01]  /*01f0*/  LDC.64 R2, c[0x0][0x388] ;  /* 0x0000e200ff027b82 */ /* 0x000ea20000000a00 */
[----:B0-----:R-:W-:Y:S02]  /*0200*/  ULEA UR4, UR6, UR4, 0x18 ;  /* 0x0000000406047291 */ /* 0x001fe4000f8ec0ff */
[----:B------:R-:W-:-:S04]  /*0210*/  ULEA UR5, UR6, UR5, 0x18 ;  /* 0x0000000506057291 */ /* 0x000fc8000f8ec0ff */
[C---:B------:R-:W-:Y:S02]  /*0220*/  LEA R12, R9.reuse, UR4, 0x1 ;  /* 0x00000004090c7c11 */ /* 0x040fe4000f8e08ff */
[----:B------:R-:W-:-:S07]  /*0230*/  LEA R7, R9, UR5, 0x1 ;  /* 0x0000000509077c11 */ /* 0x000fce000f8e08ff */
.L_x_28:
[----:B-1----:R-:W-:-:S04]  /*0240*/  IMAD.WIDE R10, R13, 0x2, R4 ;  /* 0x000000020d0a7825 */ /* 0x002fc800078e0204 */
[C---:B--2---:R-:W-:Y:S02]  /*0250*/  IMAD.WIDE R8, R13.reuse, 0x2, R2 ;  /* 0x000000020d087825 */ /* 0x044fe400078e0202 */
[----:B------:R-:W2:Y:S04]  /*0260*/  LDG.E.U16.CONSTANT R11, desc[UR12][R10.64] ;  /* 0x0000000c0a0b7981 */ /* 0x000ea8000c1e9500 */
[----:B------:R-:W3:Y:S01]  /*0270*/  LDG.E.U16.CONSTANT R8, desc[UR12][R8.64] ;  /* 0x0000000c08087981 */ /* 0x000ee2000c1e9500 */
[----:B------:R-:W-:Y:S02]  /*0280*/  VIADD R14, R14, 0x1 ;  /* 0x000000010e0e7836 */ /* 0x000fe40000000000 */
[----:B------:R-:W-:-:S03]  /*0290*/  VIADD R13, R13, 0x80 ;  /* 0x000000800d0d7836 */ /* 0x000fc60000000000 */
[----:B------:R-:W-:Y:S01]  /*02a0*/  ISETP.NE.AND P1, PT, R14, RZ, PT ;  /* 0x000000ff0e00720c */ /* 0x000fe20003f25270 */
[----:B--2---:R0:W-:Y:S04]  /*02b0*/  STS.U16 [R12], R11 ;  /* 0x0000000b0c007388 */ /* 0x0041e80000000400 */
[----:B---3--:R1:W-:Y:S01]  /*02c0*/  STS.U16 [R7], R8 ;  /* 0x0000000807007388 */ /* 0x0083e20000000400 */
[----:B0-----:R-:W-:Y:S01]  /*02d0*/  IADD3 R12, PT, PT, R12, 0x100, RZ ;  /* 0x000001000c0c7810 */ /* 0x001fe20007ffe0ff */
[----:B-1----:R-:W-:-:S06]  /*02e0*/  VIADD R7, R7, 0x100 ;  /* 0x0000010007077836 */ /* 0x002fcc0000000000 */
[----:B------:R-:W-:Y:S05]  /*02f0*/  @P1 BRA `(.L_x_28) ;  /* 0xfffffffc00d01947 */ /* 0x000fea000383ffff */
.L_x_27:
[----:B------:R-:W-:Y:S05]  /*0300*/  BSYNC.RECONVERGENT B1 ;  /* 0x0000000000017941 */ /* 0x000fea0003800200 */
.L_x_26:
[----:B------:R-:W-:Y:S05]  /*0310*/  @!P0 BRA `(.L_x_25) ;  /* 0x0000000800c08947 */ /* 0x000fea0003800000 */
[----:B------:R-:W0:Y:S01]  /*0320*/  S2UR UR10, SR_CgaCtaId ;  /* 0x00000000000a79c3 */ /* 0x000e220000008800 */
[----:B------:R-:W1:Y:S01]  /*0330*/  LDCU.128 UR4, c[0x0][0x380] ;  /* 0x00007000ff0477ac */ /* 0x000e620008000c00 */
[C---:B------:R-:W-:Y:S01]  /*0340*/  IADD3 R2, PT, PT, -R6.reuse, UR14, RZ ;  /* 0x0000000e06027c10 */ /* 0x040fe2000fffe1ff */
[----:B------:R-:W-:Y:S01]  /*0350*/  IMAD.U32 R3, RZ, RZ, UR17 ;  /* 0x00000011ff037e24 */ /* 0x000fe2000f8e00ff */
[----:B------:R-:W-:Y:S01]  /*0360*/  LEA R4, R6, 0x200, 0x1 ;  /* 0x0000020006047811 */ /* 0x000fe200078e08ff */
[----:B------:R-:W-:Y:S01]  /*0370*/  UMOV UR9, 0x400 ;  /* 0x0000040000097882 */ /* 0x000fe20000000000 */
[----:B------:R-:W-:Y:S01]  /*0380*/  ISETP.GT.AND P1, PT, R2, 0x600, PT ;  /* 0x000006000200780c */ /* 0x000fe20003f24270 */
[----:B------:R-:W-:Y:S01]  /*0390*/  UIADD3 UR11, UPT, UPT, UR9, 0x1000, URZ ;  /* 0x00001000090b7890 */ /* 0x000fe2000fffe0ff */
[----:B------:R-:W-:Y:S01]  /*03a0*/  IMAD R2, R3, UR8, R6 ;  /* 0x0000000803027c24 */ /* 0x000fe2000f8e0206 */
[----:B------:R-:W-:Y:S01]  /*03b0*/  BSSY.RECONVERGENT B1, `(.L_x_29) ;  /* 0x0000063000017945 */ /* 0x000fe20003800200 */
[----:B------:R-:W-:Y:S01]  /*03c0*/  PLOP3.LUT P0, PT, PT, PT, PT, 0x80, 0x8 ;  /* 0x000000000008781c */ /* 0x000fe20003f0f070 */
[----:B-1----:R-:W-:-:S02]  /*03d0*/  UIADD3 UR4, UP0, UPT, UR4, 0x200, URZ ;  /* 0x0000020004047890 */ /* 0x002fc4000ff1e0ff */
[----:B------:R-:W-:Y:S02]  /*03e0*/  UIADD3 UR6, UP1, UPT, UR6, 0x200, URZ ;  /* 0x0000020006067890 */ /* 0x000fe4000ff3e0ff */
[----:B------:R-:W-:Y:S02]  /*03f0*/  UIADD3.X UR5, UPT, UPT, URZ, UR5, URZ, UP0, !UPT ;  /* 0x00000005ff057290 */ /* 0x000fe400087fe4ff */
[----:B0-----:R-:W-:Y:S01]  /*0400*/  ULEA UR9, UR10, UR9, 0x18 ;  /* 0x000000090a097291 */ /* 0x001fe2000f8ec0ff */
[----:B------:R-:W-:Y:S01]  /*0410*/  MOV R14, UR4 ;  /* 0x00000004000e7c02 */ /* 0x000fe20008000f00 */
[----:B------:R-:W-:Y:S01]  /*0420*/  UIADD3.X UR7, UPT, UPT, URZ, UR7, URZ, UP1, !UPT ;  /* 0x00000007ff077290 */ /* 0x000fe20008ffe4ff */
[----:B------:R-:W-:Y:S01]  /*0430*/  IMAD.U32 R16, RZ, RZ, UR6 ;  /* 0x00000006ff107e24 */ /* 0x000fe2000f8e00ff */
[----:B------:R-:W-:Y:S01]  /*0440*/  ULEA UR11, UR10, UR11, 0x18 ;  /* 0x0000000b0a0b7291 */ /* 0x000fe2000f8ec0ff */
[----:B------:R-:W-:Y:S02]  /*0450*/  IMAD.U32 R15, RZ, RZ, UR5 ;  /* 0x00000005ff0f7e24 */ /* 0x000fe4000f8e00ff */
[----:B------:R-:W-:Y:S01]  /*0460*/  VIADD R3, R4, UR9 ;  /* 0x0000000904037c36 */ /* 0x000fe20008000000 */
[----:B------:R-:W-:-:S02]  /*0470*/  MOV R17, UR7 ;  /* 0x0000000700117c02 */ /* 0x000fc40008000f00 */
[----:B------:R-:W-:Y:S01]  /*0480*/  VIADD R4, R4, UR11 ;  /* 0x0000000b04047c36 */ /* 0x000fe20008000000 */
[----:B------:R-:W-:Y:S06]  /*0490*/  @!P1 BRA `(.L_x_30) ;  /* 0x0000000400509947 */ /* 0x000fec0003800000 */
[----:B------:R-:W-:Y:S02]  /*04a0*/  MOV R5, UR14 ;  /* 0x0000000e00057c02 */ /* 0x000fe40008000f00 */
[----:B------:R-:W-:-:S03]  /*04b0*/  PLOP3.LUT P0, PT, PT, PT, PT, 0x8, 0x80 ;  /* 0x000000000080781c */ /* 0x000fc60003f0e170 */
[----:B------:R-:W-:-:S10]  /*04c0*/  VIADD R5, R5, 0xfffffa00 ;  /* 0xfffffa0005057836 */ /* 0x000fd40000000000 */
.L_x_31:
[----:B------:R-:W-:-:S04]  /*04d0*/  IMAD.WIDE R12, R2, 0x2, R14 ;  /* 0x00000002020c7825 */ /* 0x000fc800078e020e */
[C---:B------:R-:W-:Y:S01]  /*04e0*/  IMAD.WIDE R10, R2.reuse, 0x2, R16 ;  /* 0x00000002020a7825 */ /* 0x040fe200078e0210 */
[----:B------:R-:W2:Y:S04]  /*04f0*/  LDG.E.U16.CONSTANT R9, desc[UR12][R12.64+-0x200] ;  /* 0xfffe000c0c097981 */ /* 0x000ea8000c1e9500 */
[----:B------:R-:W3:Y:S04]  /*0500*/  LDG.E.U16.CONSTANT R21, desc[UR12][R10.64+-0x200] ;  /* 0xfffe000c0a157981 */ /* 0x000ee8000c1e9500 */
[----:B------:R-:W4:Y:S01]  /*0510*/  LDG.E.U16.CONSTANT R20, desc[UR12][R12.64+-0x100] ;  /* 0xffff000c0c147981 */ /* 0x000f22000c1e9500 */
[----:B------:R-:W-:-:S03]  /*0520*/  VIADD R19, R2, 0x200 ;  /* 0x0000020002137836 */ /* 0x000fc60000000000 */
[----:B------:R-:W5:Y:S01]  /*0530*/  LDG.E.U16.CONSTANT R27, desc[UR12][R10.64+-0x100] ;  /* 0xffff000c0a1b7981 */ /* 0x000f62000c1e9500 */
[----:B------:R-:W-:-:S03]  /*0540*/  IMAD.WIDE R24, R19, 0x2, R14 ;  /* 0x0000000213187825 */ /* 0x000fc600078e020e */
[----:B------:R-:W5:Y:S01]  /*0550*/  LDG.E.U16.CONSTANT R28, desc[UR12][R12.64] ;  /* 0x0000000c0c1c7981 */ /* 0x000f62000c1e9500 */
[----:B------:R-:W-:-:S03]  /*0560*/  IMAD.WIDE R18, R19, 0x2, R16 ;  /* 0x0000000213127825 */ /* 0x000fc600078e0210 */
[----:B------:R-:W5:Y:S04]  /*0570*/  LDG.E.U16.CONSTANT R23, desc[UR12][R10.64] ;  /* 0x0000000c0a177981 */ /* 0x000f68000c1e9500 */
        /* <DEDUP_REMOVED lines=9> */
[----:B--2---:R0:W-:Y:S04]  /*0610*/  STS.U16 [R3+-0x200], R9 ;  /* 0xfffe000903007388 */ /* 0x0041e80000000400 */
[----:B---3--:R-:W-:Y:S04]  /*0620*/  STS.U16 [R4+-0x200], R21 ;  /* 0xfffe001504007388 */ /* 0x008fe80000000400 */
[----:B0-----:R0:W2:Y:S04]  /*0630*/  LDG.E.U16.CONSTANT R9, desc[UR12][R18.64] ;  /* 0x0000000c12097981 */ /* 0x0010a8000c1e9500 */
[----:B----4-:R1:W-:Y:S01]  /*0640*/  STS.U16 [R3+-0x100], R20 ;  /* 0xffff001403007388 */ /* 0x0103e20000000400 */
[----:B0-----:R-:W-:-:S05]  /*0650*/  IADD3 R19, PT, PT, R2, 0x400, RZ ;  /* 0x0000040002137810 */ /* 0x001fca0007ffe0ff */
[----:B-1----:R-:W-:-:S05]  /*0660*/  IMAD.WIDE R20, R19, 0x2, R14 ;  /* 0x0000000213147825 */ /* 0x002fca00078e020e */
[----:B------:R-:W3:Y:S04]  /*0670*/  LDG.E.U16.CONSTANT R24, desc[UR12][R20.64+-0x200] ;  /* 0xfffe000c14187981 */ /* 0x000ee8000c1e9500 */
[----:B-----5:R0:W-:Y:S01]  /*0680*/  STS.U16 [R4+-0x100], R27 ;  /* 0xffff001b04007388 */ /* 0x0201e20000000400 */
[----:B------:R-:W-:-:S03]  /*0690*/  IMAD.WIDE R18, R19, 0x2, R16 ;  /* 0x0000000213127825 */ /* 0x000fc600078e0210 */
[----:B------:R-:W-:Y:S04]  /*06a0*/  STS.U16 [R3], R28 ;  /* 0x0000001c03007388 */ /* 0x000fe80000000400 */
[----:B------:R-:W-:Y:S04]  /*06b0*/  STS.U16 [R4], R23 ;  /* 0x0000001704007388 */ /* 0x000fe80000000400 */
[----:B------:R-:W-:Y:S04]  /*06c0*/  STS.U16 [R3+0x100], R26 ;  /* 0x0001001a03007388 */ /* 0x000fe80000000400 */
[----:B------:R-:W-:Y:S04]  /*06d0*/  STS.U16 [R4+0x100], R7 ;  /* 0x0001000704007388 */ /* 0x000fe80000000400 */
[----:B------:R-:W-:Y:S04]  /*06e0*/  STS.U16 [R3+0x200], R8 ;  /* 0x0002000803007388 */ /* 0x000fe80000000400 */
[----:B------:R1:W-:Y:S04]  /*06f0*/  STS.U16 [R4+0x200], R13 ;  /* 0x0002000d04007388 */ /* 0x0003e80000000400 */
[----:B0-----:R-:W4:Y:S04]  /*0700*/  LDG.E.U16.CONSTANT R27, desc[UR12][R18.64+-0x200] ;  /* 0xfffe000c121b7981 */ /* 0x001f28000c1e9500 */
[----:B------:R-:W5:Y:S01]  /*0710*/  LDG.E.U16.CONSTANT R25, desc[UR12][R20.64+-0x100] ;  /* 0xffff000c14197981 */ /* 0x000f62000c1e9500 */
[----:B-1----:R-:W-:-:S03]  /*0720*/  VIADD R13, R2, 0x600 ;  /* 0x00000600020d7836 */ /* 0x002fc60000000000 */
[----:B------:R-:W5:Y:S04]  /*0730*/  LDG.E.U16.CONSTANT R28, desc[UR12][R20.64] ;  /* 0x0000000c141c7981 */ /* 0x000f68000c1e9500 */
[----:B------:R0:W5:Y:S04]  /*0740*/  LDG.E.U16.CONSTANT R23, desc[UR12][R20.64+0x100] ;  /* 0x0001000c14177981 */ /* 0x000168000c1e9500 */
[----:B------:R-:W5:Y:S04]  /*0750*/  LDG.E.U16.CONSTANT R7, desc[UR12][R18.64+-0x100] ;  /* 0xffff000c12077981 */ /* 0x000f68000c1e9500 */
[----:B------:R-:W5:Y:S01]  /*0760*/  LDG.E.U16.CONSTANT R8, desc[UR12][R18.64] ;  /* 0x0000000c12087981 */ /* 0x000f62000c1e9500 */
[----:B0-----:R-:W-:-:S03]  /*0770*/  IMAD.WIDE R20, R13, 0x2, R14 ;  /* 0x000000020d147825 */ /* 0x001fc600078e020e */
[----:B------:R0:W5:Y:S04]  /*0780*/  LDG.E.U16.CONSTANT R26, desc[UR12][R18.64+0x100] ;  /* 0x0001000c121a7981 */ /* 0x000168000c1e9500 */
[----:B------:R1:W-:Y:S04]  /*0790*/  STS.U16 [R3+0x300], R10 ;  /* 0x0003000a03007388 */ /* 0x0003e80000000400 */
[----:B------:R-:W-:Y:S01]  /*07a0*/  STS.U16 [R4+0x300], R11 ;  /* 0x0003000b04007388 */ /* 0x000fe20000000400 */
[----:B0-----:R-:W-:-:S03]  /*07b0*/  IMAD.WIDE R18, R13, 0x2, R16 ;  /* 0x000000020d127825 */ /* 0x001fc600078e0210 */
[----:B------:R0:W-:Y:S04]  /*07c0*/  STS.U16 [R3+0x400], R12 ;  /* 0x0004000c03007388 */ /* 0x0001e80000000400 */
[----:B------:R-:W5:Y:S04]  /*07d0*/  LDG.E.U16.CONSTANT R13, desc[UR12][R18.64+-0x200] ;  /* 0xfffe000c120d7981 */ /* 0x000f68000c1e9500 */
[----:B-1----:R-:W5:Y:S04]  /*07e0*/  LDG.E.U16.CONSTANT R10, desc[UR12][R20.64] ;  /* 0x0000000c140a7981 */ /* 0x002f68000c1e9500 */
[----:B0-----:R-:W5:Y:S04]  /*07f0*/  LDG.E.U16.CONSTANT R12, desc[UR12][R20.64+-0x100] ;  /* 0xffff000c140c7981 */ /* 0x001f68000c1e9500 */
[----:B------:R-:W5:Y:S04]  /*0800*/  LDG.E.U16.CONSTANT R11, desc[UR12][R20.64+0x100] ;  /* 0x0001000c140b7981 */ /* 0x000f68000c1e9500 */
[----:B--2---:R0:W-:Y:S04]  /*0810*/  STS.U16 [R4+0x400], R9 ;  /* 0x0004000904007388 */ /* 0x0041e80000000400 */
[----:B------:R1:W-:Y:S04]  /*0820*/  STS.U16 [R3+0x500], R22 ;  /* 0x0005001603007388 */ /* 0x0003e80000000400 */
[----:B------:R2:W-:Y:S04]  /*0830*/  STS.U16 [R4+0x500], R29 ;  /* 0x0005001d04007388 */ /* 0x0005e80000000400 */
[----:B0-----:R-:W5:Y:S04]  /*0840*/  LDG.E.U16.CONSTANT R9, desc[UR12][R20.64+-0x200] ;  /* 0xfffe000c14097981 */ /* 0x001f68000c1e9500 */
[----:B-1----:R-:W5:Y:S04]  /*0850*/  LDG.E.U16.CONSTANT R22, desc[UR12][R18.64] ;  /* 0x0000000c12167981 */ /* 0x002f68000c1e9500 */
[----:B--2---:R-:W2:Y:S04]  /*0860*/  LDG.E.U16.CONSTANT R29, desc[UR12][R18.64+-0x100] ;  /* 0xffff000c121d7981 */ /* 0x004ea8000c1e9500 */
[----:B---3--:R0:W-:Y:S04]  /*0870*/  STS.U16 [R3+0x600], R24 ;  /* 0x0006001803007388 */ /* 0x0081e80000000400 */
[----:B0-----:R-:W3:Y:S01]  /*0880*/  LDG.E.U16.CONSTANT R24, desc[UR12][R18.64+0x100] ;  /* 0x0001000c12187981 */ /* 0x001ee2000c1e9500 */
[----:B------:R-:W-:-:S05]  /*0890*/  VIADD R6, R6, 0x800 ;  /* 0x0000080006067836 */ /* 0x000fca0000000000 */
[----:B------:R-:W-:Y:S01]  /*08a0*/  ISETP.GE.AND P1, PT, R6, R5, PT ;  /* 0x000000050600720c */ /* 0x000fe20003f26270 */
[----:B----4-:R-:W-:Y:S04]  /*08b0*/  STS.U16 [R4+0x600], R27 ;  /* 0x0006001b04007388 */ /* 0x010fe80000000400 */
[----:B-----5:R-:W-:Y:S04]  /*08c0*/  STS.U16 [R3+0x700], R25 ;  /* 0x0007001903007388 */ /* 0x020fe80000000400 */
[----:B------:R-:W-:Y:S04]  /*08d0*/  STS.U16 [R4+0x700], R7 ;  /* 0x0007000704007388 */ /* 0x000fe80000000400 */
[----:B------:R-:W-:Y:S04]  /*08e0*/  STS.U16 [R3+0x800], R28 ;  /* 0x0008001c03007388 */ /* 0x000fe80000000400 */
[----:B------:R-:W-:Y:S04]  /*08f0*/  STS.U16 [R4+0x800], R8 ;  /* 0x0008000804007388 */ /* 0x000fe80000000400 */
[----:B------:R-:W-:Y:S04]  /*0900*/  STS.U16 [R3+0x900], R23 ;  /* 0x0009001703007388 */ /* 0x000fe80000000400 */
[----:B------:R-:W-:Y:S01]  /*0910*/  STS.U16 [R4+0x900], R26 ;  /* 0x0009001a04007388 */ /* 0x000fe20000000400 */
[----:B------:R-:W-:-:S03]  /*0920*/  IADD3 R2, PT, PT, R2, 0x800, RZ ;  /* 0x0000080002027810 */ /* 0x000fc60007ffe0ff */
[----:B------:R-:W-:Y:S04]  /*0930*/  STS.U16 [R3+0xa00], R9 ;  /* 0x000a000903007388 */ /* 0x000fe80000000400 */
[----:B------:R-:W-:Y:S04]  /*0940*/  STS.U16 [R4+0xa00], R13 ;  /* 0x000a000d04007388 */ /* 0x000fe80000000400 */
[----:B------:R-:W-:Y:S04]  /*0950*/  STS.U16 [R3+0xb00], R12 ;  /* 0x000b000c03007388 */ /* 0x000fe80000000400 */
[----:B--2---:R-:W-:Y:S04]  /*0960*/  STS.U16 [R4+0xb00], R29 ;  /* 0x000b001d04007388 */ /* 0x004fe80000000400 */
[----:B------:R-:W-:Y:S04]  /*0970*/  STS.U16 [R3+0xc00], R10 ;  /* 0x000c000a03007388 */ /* 0x000fe80000000400 */
[----:B------:R-:W-:Y:S04]  /*0980*/  STS.U16 [R4+0xc00], R22 ;  /* 0x000c001604007388 */ /* 0x000fe80000000400 */
[----:B------:R0:W-:Y:S04]  /*0990*/  STS.U16 [R3+0xd00], R11 ;  /* 0x000d000b03007388 */ /* 0x0001e80000000400 */
[----:B---3--:R1:W-:Y:S01]  /*09a0*/  STS.U16 [R4+0xd00], R24 ;  /* 0x000d001804007388 */ /* 0x0083e20000000400 */
[----:B0-----:R-:W-:-:S02]  /*09b0*/  VIADD R3, R3, 0x1000 ;  /* 0x0000100003037836 */ /* 0x001fc40000000000 */
[----:B-1----:R-:W-:Y:S01]  /*09c0*/  VIADD R4, R4, 0x1000 ;  /* 0x0000100004047836 */ /* 0x002fe20000000000 */
[----:B------:R-:W-:Y:S06]  /*09d0*/  @!P1 BRA `(.L_x_31) ;  /* 0xfffffff800bc9947 */ /* 0x000fec000383ffff */
.L_x_30:
[----:B------:R-:W-:Y:S05]  /*09e0*/  BSYNC.RECONVERGENT B1 ;  /* 0x0000000000017941 */ /* 0x000fea0003800200 */
.L_x_29:
[----:B------:R-:W-:Y:S01]  /*09f0*/  IADD3 R5, PT, PT, -R6, UR14, RZ ;  /* 0x0000000e06057c10 */ /* 0x000fe2000fffe1ff */
[----:B------:R-:W-:Y:S03]  /*0a00*/  BSSY.RECONVERGENT B1, `(.L_x_32) ;  /* 0x000002d000017945 */ /* 0x000fe60003800200 */
[----:B------:R-:W-:-:S13]  /*0a10*/  ISETP.GT.AND P1, PT, R5, 0x200, PT ;  /* 0x000002000500780c */ /* 0x000fda0003f24270 */
[----:B------:R-:W-:Y:S05]  /*0a20*/  @!P1 BRA `(.L_x_33) ;  /* 0x0000000000a89947 */ /* 0x000fea0003800000 */
[C---:B------:R-:W-:Y:S01]  /*0a30*/  IMAD.WIDE R26, R2.reuse, 0x2, R14 ;  /* 0x00000002021a7825 */ /* 0x040fe200078e020e */
[----:B------:R-:W-:-:S03]  /*0a40*/  IADD3 R13, PT, PT, R2, 0x200, RZ ;  /* 0x00000200020d7810 */ /* 0x000fc60007ffe0ff */
[----:B------:R-:W-:Y:S01]  /*0a50*/  IMAD.WIDE R10, R2, 0x2, R16 ;  /* 0x00000002020a7825 */ /* 0x000fe200078e0210 */
[----:B------:R-:W2:Y:S04]  /*0a60*/  LDG.E.U16.CONSTANT R18, desc[UR12][R26.64+-0x200] ;  /* 0xfffe000c1a127981 */ /* 0x000ea8000c1e9500 */
[----:B------:R-:W3:Y:S01]  /*0a70*/  LDG.E.U16.CONSTANT R19, desc[UR12][R10.64+-0x200] ;  /* 0xfffe000c0a137981 */ /* 0x000ee2000c1e9500 */
[----:B------:R-:W-:-:S03]  /*0a80*/  IMAD.WIDE R8, R13, 0x2, R14 ;  /* 0x000000020d087825 */ /* 0x000fc600078e020e */
[----:B------:R-:W4:Y:S01]  /*0a90*/  LDG.E.U16.CONSTANT R22, desc[UR12][R26.64+-0x100] ;  /* 0xffff000c1a167981 */ /* 0x000f22000c1e9500 */
        /* <DEDUP_REMOVED lines=13> */
[----:B------:R-:W5:Y:S01]  /*0b70*/  LDG.E.U16.CONSTANT R8, desc[UR12][R8.64+0x100] ;  /* 0x0001000c08087981 */ /* 0x000f62000c1e9500 */
[----:B------:R-:W-:Y:S01]  /*0b80*/  PLOP3.LUT P0, PT, PT, PT, PT, 0x8, 0x80 ;  /* 0x000000000080781c */ /* 0x000fe20003f0e170 */
[----:B------:R-:W-:-:S02]  /*0b90*/  VIADD R6, R6, 0x400 ;  /* 0x0000040006067836 */ /* 0x000fc40000000000 */
[----:B------:R-:W-:Y:S01]  /*0ba0*/  VIADD R2, R2, 0x400 ;  /* 0x0000040002027836 */ /* 0x000fe20000000000 */
[----:B--2---:R-:W-:Y:S04]  /*0bb0*/  STS.U16 [R3+-0x200], R18 ;  /* 0xfffe001203007388 */ /* 0x004fe80000000400 */
[----:B---3--:R-:W-:Y:S04]  /*0bc0*/  STS.U16 [R4+-0x200], R19 ;  /* 0xfffe001304007388 */ /* 0x008fe80000000400 */
[----:B----4-:R-:W-:Y:S04]  /*0bd0*/  STS.U16 [R3+-0x100], R22 ;  /* 0xffff001603007388 */ /* 0x010fe80000000400 */
[----:B-----5:R-:W-:Y:S04]  /*0be0*/  STS.U16 [R4+-0x100], R7 ;  /* 0xffff000704007388 */ /* 0x020fe80000000400 */
[----:B------:R-:W-:Y:S04]  /*0bf0*/  STS.U16 [R3], R20 ;  /* 0x0000001403007388 */ /* 0x000fe80000000400 */
[----:B------:R-:W-:Y:S04]  /*0c00*/  STS.U16 [R4], R5 ;  /* 0x0000000504007388 */ /* 0x000fe80000000400 */
[----:B------:R-:W-:Y:S04]  /*0c10*/  STS.U16 [R3+0x100], R24 ;  /* 0x0001001803007388 */ /* 0x000fe80000000400 */
[----:B------:R-:W-:Y:S04]  /*0c20*/  STS.U16 [R4+0x100], R21 ;  /* 0x0001001504007388 */ /* 0x000fe80000000400 */
[----:B------:R-:W-:Y:S04]  /*0c30*/  STS.U16 [R3+0x200], R28 ;  /* 0x0002001c03007388 */ /* 0x000fe80000000400 */
[----:B------:R-:W-:Y:S04]  /*0c40*/  STS.U16 [R4+0x200], R23 ;  /* 0x0002001704007388 */ /* 0x000fe80000000400 */
[----:B------:R-:W-:Y:S04]  /*0c50*/  STS.U16 [R3+0x300], R25 ;  /* 0x0003001903007388 */ /* 0x000fe80000000400 */
[----:B------:R-:W-:Y:S04]  /*0c60*/  STS.U16 [R4+0x300], R27 ;  /* 0x0003001b04007388 */ /* 0x000fe80000000400 */
[----:B------:R-:W-:Y:S04]  /*0c70*/  STS.U16 [R3+0x400], R29 ;  /* 0x0004001d03007388 */ /* 0x000fe80000000400 */
[----:B------:R-:W-:Y:S04]  /*0c80*/  STS.U16 [R4+0x400], R26 ;  /* 0x0004001a04007388 */ /* 0x000fe80000000400 */
[----:B------:R0:W-:Y:S04]  /*0c90*/  STS.U16 [R3+0x500], R8 ;  /* 0x0005000803007388 */ /* 0x0001e80000000400 */
[----:B------:R1:W-:Y:S01]  /*0ca0*/  STS.U16 [R4+0x500], R11 ;  /* 0x0005000b04007388 */ /* 0x0003e20000000400 */
[----:B0-----:R-:W-:Y:S01]  /*0cb0*/  IADD3 R3, PT, PT, R3, 0x800, RZ ;  /* 0x0000080003037810 */ /* 0x001fe20007ffe0ff */
[----:B-1----:R-:W-:-:S07]  /*0cc0*/  VIADD R4, R4, 0x800 ;  /* 0x0000080004047836 */ /* 0x002fce0000000000 */
.L_x_33:
[----:B------:R-:W-:Y:S05]  /*0cd0*/  BSYNC.RECONVERGENT B1 ;  /* 0x0000000000017941 */ /* 0x000fea0003800200 */
.L_x_32:
[----:B------:R-:W-:-:S13]  /*0ce0*/  ISETP.LT.OR P0, PT, R6, UR14, P0 ;  /* 0x0000000e06007c0c */ /* 0x000fda0008701670 */
[----:B------:R-:W-:Y:S05]  /*0cf0*/  @!P0 BRA `(.L_x_25) ;  /* 0x0000000000488947 */ /* 0x000fea0003800000 */
[----:B------:R-:W-:-:S04]  /*0d00*/  IMAD.WIDE R14, R2, 0x2, R14 ;  /* 0x00000002020e7825 */ /* 0x000fc800078e020e */
[----:B------:R-:W-:Y:S01]  /*0d10*/  IMAD.WIDE R16, R2, 0x2, R16 ;  /* 0x0000000202107825 */ /* 0x000fe200078e0210 */
[----:B------:R-:W2:Y:S04]  /*0d20*/  LDG.E.U16.CONSTANT R6, desc[UR12][R14.64+-0x100] ;  /* 0xffff000c0e067981 */ /* 0x000ea8000c1e9500 */
[----:B------:R-:W3:Y:S04]  /*0d30*/  LDG.E.U16.CONSTANT R2, desc[UR12][R14.64+-0x200] ;  /* 0xfffe000c0e027981 */ /* 0x000ee8000c1e9500 */
[----:B------:R-:W4:Y:S04]  /*0d40*/  LDG.E.U16.CONSTANT R5, desc[UR12][R16.64+-0x200] ;  /* 0xfffe000c10057981 */ /* 0x000f28000c1e9500 */
[----:B------:R-:W5:Y:S04]  /*0d50*/  LDG.E.U16.CONSTANT R7, desc[UR12][R16.64+-0x100] ;  /* 0xffff000c10077981 */ /* 0x000f68000c1e9500 */
[----:B------:R-:W5:Y:S04]  /*0d60*/  LDG.E.U16.CONSTANT R8, desc[UR12][R14.64] ;  /* 0x0000000c0e087981 */ /* 0x000f68000c1e9500 */
[----:B------:R-:W5:Y:S04]  /*0d70*/  LDG.E.U16.CONSTANT R9, desc[UR12][R16.64] ;  /* 0x0000000c10097981 */ /* 0x000f68000c1e9500 */
[----:B------:R-:W5:Y:S04]  /*0d80*/  LDG.E.U16.CONSTANT R10, desc[UR12][R14.64+0x100] ;  /* 0x0001000c0e0a7981 */ /* 0x000f68000c1e9500 */
[----:B------:R-:W5:Y:S04]  /*0d90*/  LDG.E.U16.CONSTANT R11, desc[UR12][R16.64+0x100] ;  /* 0x0001000c100b7981 */ /* 0x000f68000c1e9500 */
[----:B---3--:R0:W-:Y:S04]  /*0da0*/  STS.U16 [R3+-0x200], R2 ;  /* 0xfffe000203007388 */ /* 0x0081e80000000400 */
[----:B----4-:R0:W-:Y:S04]  /*0db0*/  STS.U16 [R4+-0x200], R5 ;  /* 0xfffe000504007388 */ /* 0x0101e80000000400 */
[----:B--2---:R0:W-:Y:S04]  /*0dc0*/  STS.U16 [R3+-0x100], R6 ;  /* 0xffff000603007388 */ /* 0x0041e80000000400 */
[----:B-----5:R0:W-:Y:S04]  /*0dd0*/  STS.U16 [R4+-0x100], R7 ;  /* 0xffff000704007388 */ /* 0x0201e80000000400 */
[----:B------:R0:W-:Y:S04]  /*0de0*/  STS.U16 [R3], R8 ;  /* 0x0000000803007388 */ /* 0x0001e80000000400 */
[----:B------:R0:W-:Y:S04]  /*0df0*/  STS.U16 [R4], R9 ;  /* 0x0000000904007388 */ /* 0x0001e80000000400 */
[----:B------:R0:W-:Y:S04]  /*0e00*/  STS.U16 [R3+0x100], R10 ;  /* 0x0001000a03007388 */ /* 0x0001e80000000400 */
[----:B------:R0:W-:Y:S02]  /*0e10*/  STS.U16 [R4+0x100], R11 ;  /* 0x0001000b04007388 */ /* 0x0001e40000000400 */
.L_x_25:
[----:B------:R-:W-:Y:S05]  /*0e20*/  BSYNC.RECONVERGENT B0 ;  /* 0x0000000000007941 */ /* 0x000fea0003800200 */
.L_x_24:
[----:B------:R-:W-:Y:S01]  /*0e30*/  BAR.SYNC.DEFER_BLOCKING 0x0 ;  /* 0x0000000000007b1d */ /* 0x000fe20000010000 */
[----:B------:R-:W-:-:S13]  /*0e40*/  ISETP.GE.AND P0, PT, R0, UR16, PT ;  /* 0x0000001000007c0c */ /* 0x000fda000bf06270 */
[----:B------:R-:W-:Y:S05]  /*0e50*/  @P0 EXIT ;  /* 0x000000000000094d */ /* 0x000fea0003800000 */
[----:B------:R-:W-:Y:S01]  /*0e60*/  UISETP.GE.AND UP0, UPT, UR17, 0x10, UPT ;  /* 0x000000101100788c */ /* 0x000fe2000bf06270 */
[----:B------:R-:W-:Y:S01]  /*0e70*/  CS2R R18, SRZ ;  /* 0x0000000000127805 */ /* 0x000fe2000001ff00 */
[----:B------:R-:W-:Y:S01]  /*0e80*/  USHF.R.S32.HI UR4, URZ, 0x1f, UR17 ;  /* 0x0000001fff047899 */ /* 0x000fe20008011411 */
[----:B------:R-:W-:Y:S02]  /*0e90*/  CS2R R16, SRZ ;  /* 0x0000000000107805 */ /* 0x000fe4000001ff00 */
[----:B------:R-:W-:Y:S02]  /*0ea0*/  CS2R R14, SRZ ;  /* 0x00000000000e7805 */ /* 0x000fe4000001ff00 */
[----:B------:R-:W-:Y:S01]  /*0eb0*/  CS2R R12, SRZ ;  /* 0x00000000000c7805 */ /* 0x000fe2000001ff00 */
[----:B------:R-:W-:Y:S01]  /*0ec0*/  ULEA.HI UR4, UR4, UR17, URZ, 0x4 ;  /* 0x0000001104047291 */ /* 0x000fe2000f8f20ff */
[----:B------:R-:W-:Y:S11]  /*0ed0*/  BRA.U !UP0, `(.L_x_34) ;  /* 0x0000000908947547 */ /* 0x000ff6000b800000 */
[----:B------:R-:W-:Y:S01]  /*0ee0*/  USHF.R.S32.HI UR4, URZ, 0x4, UR4 ;  /* 0x00000004ff047899 */ /* 0x000fe20008011404 */
[----:B0-----:R-:W-:Y:S01]  /*0ef0*/  SHF.L.U32 R4, R0, 0x7, RZ ;  /* 0x0000000700047819 */ /* 0x001fe200000006ff */
[----:B------:R-:W-:Y:S01]  /*0f00*/  IMAD.MOV.U32 R24, RZ, RZ, RZ ;  /* 0x000000ffff187224 */ /* 0x000fe200078e00ff */
[----:B------:R-:W-:Y:S01]  /*0f10*/  MOV R19, RZ ;  /* 0x000000ff00137202 */ /* 0x000fe20000000f00 */
[----:B------:R-:W-:Y:S02]  /*0f20*/  UIADD3 UR5, UPT, UPT, UR4, -0x1, URZ ;  /* 0xffffffff04057890 */ /* 0x000fe4000fffe0ff */
[----:B------:R-:W-:Y:S02]  /*0f30*/  ULOP3.LUT UR9, UR4, 0x3, URZ, 0xc0, !UPT ;  /* 0x0000000304097892 */ /* 0x000fe4000f8ec0ff */
[----:B------:R-:W-:Y:S02]  /*0f40*/  UISETP.GE.U32.AND UP1, UPT, UR5, 0x3, UPT ;  /* 0x000000030500788c */ /* 0x000fe4000bf26070 */
[----:B------:R-:W-:-:S07]  /*0f50*/  UISETP.NE.AND UP0, UPT, UR9, URZ, UPT ;  /* 0x000000ff0900728c */ /* 0x000fce000bf05270 */
[----:B------:R-:W-:Y:S05]  /*0f60*/  BRA.U !UP1, `(.L_x_35) ;  /* 0x0000000509a47547 */ /* 0x000fea000b800000 */
[----:B------:R-:W0:Y:S01]  /*0f70*/  S2R R5, SR_LANEID ;  /* 0x0000000000057919 */ /* 0x000e220000000000 */
[----:B------:R-:W1:Y:S01]  /*0f80*/  S2UR UR6, SR_CgaCtaId ;  /* 0x00000000000679c3 */ /* 0x000e620000008800 */
[----:B------:R-:W-:Y:S01]  /*0f90*/  IMAD.MOV.U32 R3, RZ, RZ, RZ ;  /* 0x000000ffff037224 */ /* 0x000fe200078e00ff */
[----:B------:R-:W-:Y:S01]  /*0fa0*/  UMOV UR5, 0x400 ;  /* 0x0000040000057882 */ /* 0x000fe20000000000 */
[----:B------:R-:W-:Y:S01]  /*0fb0*/  ULOP3.LUT UR4, UR4, 0x7fffffc, URZ, 0xc0, !UPT ;  /* 0x07fffffc04047892 */ /* 0x000fe2000f8ec0ff */
[----:B------:R-:W-:Y:S01]  /*0fc0*/  CS2R R18, SRZ ;  /* 0x0000000000127805 */ /* 0x000fe2000001ff00 */
[----:B------:R-:W-:Y:S01]  /*0fd0*/  UIADD3 UR7, UPT, UPT, UR5, 0x1000, URZ ;  /* 0x0000100005077890 */ /* 0x000fe2000fffe0ff */
[----:B------:R-:W-:Y:S02]  /*0fe0*/  CS2R R16, SRZ ;  /* 0x0000000000107805 */ /* 0x000fe4000001ff00 */
[----:B------:R-:W-:Y:S01]  /*0ff0*/  CS2R R14, SRZ ;  /* 0x00000000000e7805 */ /* 0x000fe2000001ff00 */
[----:B------:R-:W2:Y:S01]  /*1000*/  S2UR UR10, SR_SWINHI ;  /* 0x00000000000a79c3 */ /* 0x000ea20000002f00 */
[----:B------:R-:W-:Y:S01]  /*1010*/  CS2R R12, SRZ ;  /* 0x00000000000c7805 */ /* 0x000fe2000001ff00 */
[----:B------:R-:W-:-:S02]  /*1020*/  UIADD3 UR11, UPT, UPT, -UR4, URZ, URZ ;  /* 0x000000ff040b7290 */ /* 0x000fc4000fffe1ff */
[----:B------:R-:W-:Y:S01]  /*1030*/  MOV R24, UR4 ;  /* 0x0000000400187c02 */ /* 0x000fe20008000f00 */
[----:B-1----:R-:W-:Y:S02]  /*1040*/  ULEA UR5, UR6, UR5, 0x18 ;  /* 0x0000000506057291 */ /* 0x002fe4000f8ec0ff */
[----:B------:R-:W-:Y:S01]  /*1050*/  ULEA UR7, UR6, UR7, 0x18 ;  /* 0x0000000706077291 */ /* 0x000fe2000f8ec0ff */
[----:B0-----:R-:W-:-:S04]  /*1060*/  LOP3.LUT R2, R5, 0x3, RZ, 0xc0, !PT ;  /* 0x0000000305027812 */ /* 0x001fc800078ec0ff */
[----:B------:R-:W-:Y:S01]  /*1070*/  UMOV UR4, UR5 ;  /* 0x0000000500047c82 */ /* 0x000fe20008000000 */
[----:B--2---:R-:W-:Y:S01]  /*1080*/  UMOV UR5, UR10 ;  /* 0x0000000a00057c82 */ /* 0x004fe20008000000 */
[----:B------:R-:W-:Y:S01]  /*1090*/  SHF.R.U32.HI R5, RZ, 0x2, R5 ;  /* 0x00000002ff057819 */ /* 0x000fe20000011605 */
[----:B------:R-:W-:Y:S01]  /*10a0*/  UMOV UR6, UR7 ;  /* 0x0000000700067c82 */ /* 0x000fe20008000000 */
[----:B------:R-:W-:-:S03]  /*10b0*/  UMOV UR7, UR10 ;  /* 0x0000000a00077c82 */ /* 0x000fc60008000000 */
[----:B------:R-:W-:-:S05]  /*10c0*/  IMAD.WIDE.U32 R2, R5, 0x40, R2 ;  /* 0x0000004005027825 */ /* 0x000fca00078e0002 */
[----:B------:R-:W-:Y:S01]  /*10d0*/  SHF.L.U64.HI R0, R2, 0x2, R3 ;  /* 0x0000000202007819 */ /* 0x000fe20000010203 */
[----:B------:R-:W-:Y:S01]  /*10e0*/  VIADD R3, R4, 0x20 ;  /* 0x0000002004037836 */ /* 0x000fe20000000000 */
[----:B------:R-:W-:-:S07]  /*10f0*/  SHF.L.U32 R2, R2, 0x2, RZ ;  /* 0x0000000202027819 */ /* 0x000fce00000006ff */
.L_x_36:
[----:B------:R-:W-:Y:S01]  /*1100*/  MOV R5, 0x2 ;  /* 0x0000000200057802 */ /* 0x000fe20000000f00 */
[----:B------:R-:W-:Y:S02]  /*1110*/  VIADD R6, R3, 0xffffffe0 ;  /* 0xffffffe003067836 */ /* 0x000fe40000000000 */
[----:B------:R-:W-:Y:S02]  /*1120*/  IMAD.MOV.U32 R7, RZ, RZ, 0x2 ;  /* 0x00000002ff077424 */ /* 0x000fe400078e00ff */
[----:B------:R-:W-:-:S04]  /*1130*/  IMAD.WIDE.U32 R4, R6, R5, UR4 ;  /* 0x0000000406047e25 */ /* 0x000fc8000f8e0005 */
[----:B------:R-:W-:Y:S01]  /*1140*/  IMAD.WIDE.U32 R6, R6, R7, UR6 ;  /* 0x0000000606067e25 */ /* 0x000fe2000f8e0007 */
[-C--:B------:R-:W-:Y:S02]  /*1150*/  IADD3 R28, P0, PT, R4, R2.reuse, RZ ;  /* 0x00000002041c7210 */ /* 0x080fe40007f1e0ff */
[----:B------:R-:W-:Y:S02]  /*1160*/  IADD3 R10, P1, PT, R6, R2, RZ ;  /* 0x00000002060a7210 */ /* 0x000fe40007f3e0ff */
[----:B------:R-:W-:-:S03]  /*1170*/  IADD3.X R29, PT, PT, R5, R0, RZ, P0, !PT ;  /* 0x00000000051d7210 */ /* 0x000fc600007fe4ff */
[----:B------:R-:W-:Y:S02]  /*1180*/  IMAD.X R11, R7, 0x1, R0, P1 ;  /* 0x00000001070b7824 */ /* 0x000fe400008e0600 */
[----:B------:R-:W2:Y:S04]  /*1190*/  LD.E R4, desc[UR12][R28.64] ;  /* 0x0000000c1c047980 */ /* 0x000ea8000c101900 */
[----:B------:R-:W2:Y:S04]  /*11a0*/  LD.E R5, desc[UR12][R28.64+0x800] ;  /* 0x0008000c1c057980 */ /* 0x000ea8000c101900 */
[----:B------:R-:W2:Y:S04]  /*11b0*/  LD.E R6, desc[UR12][R28.64+0x10] ;  /* 0x0000100c1c067980 */ /* 0x000ea8000c101900 */
[----:B------:R-:W2:Y:S04]  /*11c0*/  LD.E R7, desc[UR12][R28.64+0x810] ;  /* 0x0008100c1c077980 */ /* 0x000ea8000c101900 */
[----:B------:R-:W2:Y:S04]  /*11d0*/  LD.E R8, desc[UR12][R10.64] ;  /* 0x0000000c0a087980 */ /* 0x000ea8000c101900 */
[----:B------:R-:W2:Y:S04]  /*11e0*/  LD.E R9, desc[UR12][R10.64+0x10] ;  /* 0x0000100c0a097980 */ /* 0x000ea8000c101900 */
[----:B------:R-:W3:Y:S04]  /*11f0*/  LD.E R20, desc[UR12][R10.64+0x800] ;  /* 0x0008000c0a147980 */ /* 0x000ee8000c101900 */
[----:B------:R0:W3:Y:S01]  /*1200*/  LD.E R21, desc[UR12][R10.64+0x810] ;  /* 0x0008100c0a157980 */ /* 0x0000e2000c101900 */
[----:B------:R-:W-:Y:S01]  /*1210*/  IADD3 R25, PT, PT, R3, -0x10, RZ ;  /* 0xfffffff003197810 */ /* 0x000fe20007ffe0ff */
[----:B------:R-:W-:Y:S01]  /*1220*/  IMAD.MOV.U32 R22, RZ, RZ, 0x2 ;  /* 0x00000002ff167424 */ /* 0x000fe200078e00ff */
[----:B------:R-:W-:-:S03]  /*1230*/  MOV R26, 0x2 ;  /* 0x00000002001a7802 */ /* 0x000fc60000000f00 */
[----:B------:R-:W-:-:S04]  /*1240*/  IMAD.WIDE.U32 R22, R25, R22, UR4 ;  /* 0x0000000419167e25 */ /* 0x000fc8000f8e0016 */
[----:B0-----:R-:W-:Y:S01]  /*1250*/  IMAD.WIDE.U32 R10, R25, R26, UR6 ;  /* 0x00000006190a7e25 */ /* 0x001fe2000f8e001a */
[----:B------:R-:W-:-:S05]  /*1260*/  IADD3 R26, P0, PT, R22, R2, RZ ;  /* 0x00000002161a7210 */ /* 0x000fca0007f1e0ff */
[----:B------:R-:W-:Y:S01]  /*1270*/  IMAD.X R27, R23, 0x1, R0, P0 ;  /* 0x00000001171b7824 */ /* 0x000fe200000e0600 */
[----:B------:R-:W-:-:S04]  /*1280*/  IADD3 R28, P0, PT, R10, R2, RZ ;  /* 0x000000020a1c7210 */ /* 0x000fc80007f1e0ff */
[----:B------:R-:W-:Y:S01]  /*1290*/  IADD3.X R29, PT, PT, R11, R0, RZ, P0, !PT ;  /* 0x000000000b1d7210 */ /* 0x000fe200007fe4ff */
[----:B------:R-:W4:Y:S04]  /*12a0*/  LD.E R10, desc[UR12][R26.64+0x10] ;  /* 0x0000100c1a0a7980 */ /* 0x000f28000c101900 */
[----:B------:R-:W4:Y:S04]  /*12b0*/  LD.E R11, desc[UR12][R26.64+0x810] ;  /* 0x0008100c1a0b7980 */ /* 0x000f28000c101900 */
[----:B------:R-:W4:Y:S04]  /*12c0*/  LD.E R22, desc[UR12][R28.64] ;  /* 0x0000000c1c167980 */ /* 0x000f28000c101900 */
[----:B------:R-:W4:Y:S01]  /*12d0*/  LD.E R23, desc[UR12][R28.64+0x10] ;  /* 0x0000100c1c177980 */ /* 0x000f22000c101900 */
[C---:B--2---:R-:W-:Y:S03]  /*12e0*/  HMMA.16816.F32.BF16 R12, R4.reuse, R8, R12 ;  /* 0x00000008040c723c */ /* 0x044fe6000004180c */
[----:B------:R-:W4:Y:S04]  /*12f0*/  LD.E R8, desc[UR12][R26.64] ;  /* 0x0000000c1a087980 */ /* 0x000f28000c101900 */
[----:B------:R-:W4:Y:S01]  /*1300*/  LD.E R9, desc[UR12][R26.64+0x800] ;  /* 0x0008000c1a097980 */ /* 0x000f22000c101900 */
[----:B---3--:R-:W-:Y:S03]  /*1310*/  HMMA.16816.F32.BF16 R4, R4, R20, R16 ;  /* 0x000000140404723c */ /* 0x008fe60000041810 */
[----:B------:R-:W2:Y:S04]  /*1320*/  LD.E R20, desc[UR12][R28.64+0x800] ;  /* 0x0008000c1c147980 */ /* 0x000ea8000c101900 */
[----:B------:R0:W2:Y:S01]  /*1330*/  LD.E R21, desc[UR12][R28.64+0x810] ;  /* 0x0008100c1c157980 */ /* 0x0000a2000c101900 */
[----:B------:R-:W-:Y:S01]  /*1340*/  IMAD.MOV.U32 R18, RZ, RZ, 0x2 ;  /* 0x00000002ff127424 */ /* 0x000fe200078e00ff */
[----:B------:R-:W-:-:S03]  /*1350*/  MOV R16, 0x2 ;  /* 0x0000000200107802 */ /* 0x000fc60000000f00 */
[----:B------:R-:W-:-:S04]  /*1360*/  IMAD.WIDE.U32 R18, R3, R18, UR4 ;  /* 0x0000000403127e25 */ /* 0x000fc8000f8e0012 */
[----:B------:R-:W-:Y:S01]  /*1370*/  IMAD.WIDE.U32 R16, R3, R16, UR6 ;  /* 0x0000000603107e25 */ /* 0x000fe2000f8e0010 */
[----:B0-----:R-:W-:-:S05]  /*1380*/  IADD3 R28, P0, PT, R18, R2, RZ ;  /* 0x00000002121c7210 */ /* 0x001fca0007f1e0ff */
[----:B------:R-:W-:Y:S01]  /*1390*/  IMAD.X R29, R19, 0x1, R0, P0 ;  /* 0x00000001131d7824 */ /* 0x000fe200000e0600 */
[----:B------:R-:W-:-:S04]  /*13a0*/  IADD3 R26, P0, PT, R16, R2, RZ ;  /* 0x00000002101a7210 */ /* 0x000fc80007f1e0ff */
[----:B------:R-:W-:Y:S01]  /*13b0*/  IADD3.X R27, PT, PT, R17, R0, RZ, P0, !PT ;  /* 0x00000000111b7210 */ /* 0x000fe200007fe4ff */
[----:B------:R-:W3:Y:S04]  /*13c0*/  LD.E R16, desc[UR12][R28.64] ;  /* 0x0000000c1c107980 */ /* 0x000ee8000c101900 */
[----:B------:R-:W3:Y:S04]  /*13d0*/  LD.E R17, desc[UR12][R28.64+0x800] ;  /* 0x0008000c1c117980 */ /* 0x000ee8000c101900 */
[----:B------:R-:W3:Y:S04]  /*13e0*/  LD.E R18, desc[UR12][R28.64+0x10] ;  /* 0x0000100c1c127980 */ /* 0x000ee8000c101900 */
[----:B------:R-:W3:Y:S01]  /*13f0*/  LD.E R19, desc[UR12][R28.64+0x810] ;  /* 0x0008100c1c137980 */ /* 0x000ee2000c101900 */
[C---:B----4-:R-:W-:Y:S03]  /*1400*/  HMMA.16816.F32.BF16 R12, R8.reuse, R22, R12 ;  /* 0x00000016080c723c */ /* 0x050fe6000004180c */
[----:B------:R-:W3:Y:S04]  /*1410*/  LD.E R22, desc[UR12][R26.64] ;  /* 0x0000000c1a167980 */ /* 0x000ee8000c101900 */
[----:B------:R-:W3:Y:S01]  /*1420*/  LD.E R23, desc[UR12][R26.64+0x10] ;  /* 0x0000100c1a177980 */ /* 0x000ee2000c101900 */
[----:B--2---:R-:W-:Y:S03]  /*1430*/  HMMA.16816.F32.BF16 R4, R8, R20, R4 ;  /* 0x000000140804723c */ /* 0x004fe60000041804 */
[----:B------:R-:W2:Y:S04]  /*1440*/  LD.E R20, desc[UR12][R26.64+0x800] ;  /* 0x0008000c1a147980 */ /* 0x000ea8000c101900 */
[----:B------:R0:W2:Y:S01]  /*1450*/  LD.E R21, desc[UR12][R26.64+0x810] ;  /* 0x0008100c1a157980 */ /* 0x0000a2000c101900 */
[----:B------:R-:W-:Y:S01]  /*1460*/  MOV R11, 0x2 ;  /* 0x00000002000b7802 */ /* 0x000fe20000000f00 */
[----:B------:R-:W-:-:S02]  /*1470*/  VIADD R8, R3, 0x10 ;  /* 0x0000001003087836 */ /* 0x000fc40000000000 */
[----:B------:R-:W-:Y:S02]  /*1480*/  IMAD.MOV.U32 R9, RZ, RZ, 0x2 ;  /* 0x00000002ff097424 */ /* 0x000fe400078e00ff */
[----:B------:R-:W-:-:S04]  /*1490*/  IMAD.WIDE.U32 R10, R8, R11, UR4 ;  /* 0x00000004080a7e25 */ /* 0x000fc8000f8e000b */
[----:B------:R-:W-:Y:S01]  /*14a0*/  IMAD.WIDE.U32 R8, R8, R9, UR6 ;  /* 0x0000000608087e25 */ /* 0x000fe2000f8e0009 */
[----:B0-----:R-:W-:-:S04]  /*14b0*/  IADD3 R26, P0, PT, R10, R2, RZ ;  /* 0x000000020a1a7210 */ /* 0x001fc80007f1e0ff */
[----:B------:R-:W-:Y:S02]  /*14c0*/  IADD3.X R27, PT, PT, R11, R0, RZ, P0, !PT ;  /* 0x000000000b1b7210 */ /* 0x000fe400007fe4ff */
[----:B------:R-:W-:-:S03]  /*14d0*/  IADD3 R28, P0, PT, R8, R2, RZ ;  /* 0x00000002081c7210 */ /* 0x000fc60007f1e0ff */
[----:B------:R-:W4:Y:S02]  /*14e0*/  LD.E R8, desc[UR12][R26.64] ;  /* 0x0000000c1a087980 */ /* 0x000f24000c101900 */
[----:B------:R-:W-:Y:S02]  /*14f0*/  IMAD.X R29, R9, 0x1, R0, P0 ;  /* 0x00000001091d7824 */ /* 0x000fe400000e0600 */
[----:B------:R-:W4:Y:S04]  /*1500*/  LD.E R9, desc[UR12][R26.64+0x800] ;  /* 0x0008000c1a097980 */ /* 0x000f28000c101900 */
[----:B------:R-:W4:Y:S04]  /*1510*/  LD.E R10, desc[UR12][R26.64+0x10] ;  /* 0x0000100c1a0a7980 */ /* 0x000f28000c101900 */
[----:B------:R-:W4:Y:S01]  /*1520*/  LD.E R11, desc[UR12][R26.64+0x810] ;  /* 0x0008100c1a0b7980 */ /* 0x000f22000c101900 */
[C---:B---3--:R-:W-:Y:S08]  /*1530*/  HMMA.16816.F32.BF16 R12, R16.reuse, R22, R12 ;  /* 0x00000016100c723c */ /* 0x048ff0000004180c */
[----:B--2---:R-:W-:Y:S01]  /*1540*/  HMMA.16816.F32.BF16 R4, R16, R20, R4 ;  /* 0x000000141004723c */ /* 0x004fe20000041804 */
[----:B------:R-:W4:Y:S04]  /*1550*/  LD.E R18, desc[UR12][R28.64] ;  /* 0x0000000c1c127980 */ /* 0x000f28000c101900 */
[----:B------:R-:W4:Y:S04]  /*1560*/  LD.E R19, desc[UR12][R28.64+0x10] ;  /* 0x0000100c1c137980 */ /* 0x000f28000c101900 */
[----:B------:R-:W2:Y:S04]  /*1570*/  LD.E R16, desc[UR12][R28.64+0x800] ;  /* 0x0008000c1c107980 */ /* 0x000ea8000c101900 */
[----:B------:R-:W2:Y:S01]  /*1580*/  LD.E R17, desc[UR12][R28.64+0x810] ;  /* 0x0008100c1c117980 */ /* 0x000ea2000c101900 */
[----:B------:R-:W-:-:S04]  /*1590*/  UIADD3 UR11, UPT, UPT, UR11, 0x4, URZ ;  /* 0x000000040b0b7890 */ /* 0x000fc8000fffe0ff */
[----:B------:R-:W-:Y:S01]  /*15a0*/  UISETP.NE.AND UP1, UPT, UR11, URZ, UPT ;  /* 0x000000ff0b00728c */ /* 0x000fe2000bf25270 */
[----:B------:R-:W-:Y:S01]  /*15b0*/  IADD3 R3, PT, PT, R3, 0x40, RZ ;  /* 0x0000004003037810 */ /* 0x000fe20007ffe0ff */
[C---:B----4-:R-:W-:Y:S08]  /*15c0*/  HMMA.16816.F32.BF16 R12, R8.reuse, R18, R12 ;  /* 0x00000012080c723c */ /* 0x050ff0000004180c */
[----:B--2---:R-:W-:Y:S01]  /*15d0*/  HMMA.16816.F32.BF16 R16, R8, R16, R4 ;  /* 0x000000100810723c */ /* 0x004fe20000041804 */
[----:B------:R-:W-:-:S04]  /*15e0*/  NOP ;  /* 0x0000000000007918 */ /* 0x000fc80000000000 */
[----:B------:R-:W-:-:S15]  /*15f0*/  BRA.U UP1, `(.L_x_36) ;  /* 0xfffffff901c07547 */ /* 0x000fde000b83ffff */
.L_x_35:
[----:B------:R-:W-:Y:S05]  /*1600*/  BRA.U !UP0, `(.L_x_34) ;  /* 0x0000000108c87547 */ /* 0x000fea000b800000 */
[----:B------:R-:W0:Y:S01]  /*1610*/  S2R R2, SR_TID.X ;  /* 0x0000000000027919 */ /* 0x000e220000002100 */
[----:B------:R-:W-:Y:S01]  /*1620*/  MOV R0, 0x400 ;  /* 0x0000040000007802 */ /* 0x000fe20000000f00 */
[----:B------:R-:W-:Y:S01]  /*1630*/  UIADD3 UR9, UPT, UPT, -UR9, URZ, URZ ;  /* 0x000000ff09097290 */ /* 0x000fe2000fffe1ff */
[----:B------:R-:W1:Y:S01]  /*1640*/  S2R R3, SR_CgaCtaId ;  /* 0x0000000000037919 */ /* 0x000e620000008800 */
[----:B------:R-:W2:Y:S01]  /*1650*/  S2R R5, SR_LANEID ;  /* 0x0000000000057919 */ /* 0x000ea20000000000 */
[----:B------:R-:W3:Y:S01]  /*1660*/  S2R R9, SR_SWINHI ;  /* 0x0000000000097919 */ /* 0x000ee20000002f00 */
[----:B0-----:R-:W-:Y:S01]  /*1670*/  SHF.R.U32.HI R4, RZ, 0x5, R2 ;  /* 0x00000005ff047819 */ /* 0x001fe20000011602 */
[----:B------:R-:W-:-:S03]  /*1680*/  VIADD R2, R0, 0x1000 ;  /* 0x0000100000027836 */ /* 0x000fc60000000000 */
[----:B------:R-:W-:Y:S02]  /*1690*/  SHF.L.U32 R11, R4, 0x7, RZ ;  /* 0x00000007040b7819 */ /* 0x000fe400000006ff */
[C---:B-1----:R-:W-:Y:S02]  /*16a0*/  LEA R4, R3.reuse, R2, 0x18 ;  /* 0x0000000203047211 */ /* 0x042fe400078ec0ff */
[----:B------:R-:W-:Y:S01]  /*16b0*/  LEA R6, R3, R0, 0x18 ;  /* 0x0000000003067211 */ /* 0x000fe200078ec0ff */
[----:B------:R-:W-:Y:S01]  /*16c0*/  IMAD R11, R24, 0x10, R11 ;  /* 0x00000010180b7824 */ /* 0x000fe200078e020b */
[----:B--2---:R-:W-:Y:S02]  /*16d0*/  LOP3.LUT R2, R5, 0x3, RZ, 0xc0, !PT ;  /* 0x0000000305027812 */ /* 0x004fe400078ec0ff */
[----:B------:R-:W-:Y:S02]  /*16e0*/  SHF.R.U32.HI R21, RZ, 0x2, R5 ;  /* 0x00000002ff157819 */ /* 0x000fe40000011605 */
[----:B------:R-:W-:-:S02]  /*16f0*/  MOV R3, RZ ;  /* 0x000000ff00037202 */ /* 0x000fc40000000f00 */
[----:B------:R-:W-:Y:S02]  /*1700*/  MOV R4, R4 ;  /* 0x0000000400047202 */ /* 0x000fe40000000f00 */
[-C--:B---3--:R-:W-:Y:S02]  /*1710*/  MOV R5, R9.reuse ;  /* 0x0000000900057202 */ /* 0x088fe40000000f00 */
[----:B------:R-:W-:Y:S02]  /*1720*/  MOV R6, R6 ;  /* 0x0000000600067202 */ /* 0x000fe40000000f00 */
[----:B------:R-:W-:Y:S01]  /*1730*/  MOV R7, R9 ;  /* 0x0000000900077202 */ /* 0x000fe20000000f00 */
[----:B------:R-:W-:-:S04]  /*1740*/  IMAD.WIDE.U32 R8, R21, 0x40, R2 ;  /* 0x0000004015087825 */ /* 0x000fc800078e0002 */
[----:B------:R-:W-:Y:S01]  /*1750*/  IMAD.WIDE.U32 R2, R11, 0x2, R4 ;  /* 0x000000020b027825 */ /* 0x000fe200078e0004 */
[----:B------:R-:W-:-:S03]  /*1760*/  SHF.L.U64.HI R0, R8, 0x2, R9 ;  /* 0x0000000208007819 */ /* 0x000fc60000010209 */
[----:B------:R-:W-:-:S04]  /*1770*/  IMAD.WIDE.U32 R4, R11, 0x2, R6 ;  /* 0x000000020b047825 */ /* 0x000fc800078e0006 */
[----:B------:R-:W-:Y:S01]  /*1780*/  IMAD.SHL.U32 R9, R8, 0x4, RZ ;  /* 0x0000000408097824 */ /* 0x000fe200078e00ff */
[----:B------:R-:W-:Y:S01]  /*1790*/  MOV R8, R2 ;  /* 0x0000000200087202 */ /* 0x000fe20000000f00 */
[----:B------:R-:W-:Y:S01]  /*17a0*/  IMAD.MOV.U32 R27, RZ, RZ, R3 ;  /* 0x000000ffff1b7224 */ /* 0x000fe200078e0003 */
[----:B------:R-:W-:Y:S01]  /*17b0*/  MOV R24, R4 ;  /* 0x0000000400187202 */ /* 0x000fe20000000f00 */
[----:B------:R-:W-:-:S07]  /*17c0*/  IMAD.MOV.U32 R25, RZ, RZ, R5 ;  /* 0x000000ffff197224 */ /* 0x000fce00078e0005 */
.L_x_37:
[-C--:B------:R-:W-:Y:S02]  /*17d0*/  IADD3 R2, P1, PT, R8, R9.reuse, RZ ;  /* 0x0000000908027210 */ /* 0x080fe40007f3e0ff */
[----:B------:R-:W-:-:S03]  /*17e0*/  IADD3 R22, P0, PT, R24, R9, RZ ;  /* 0x0000000918167210 */ /* 0x000fc60007f1e0ff */
[----:B------:R-:W-:Y:S01]  /*17f0*/  IMAD.X R3, R27, 0x1, R0, P1 ;  /* 0x000000011b037824 */ /* 0x000fe200008e0600 */
[----:B------:R-:W-:-:S04]  /*1800*/  IADD3.X R23, PT, PT, R25, R0, RZ, P0, !PT ;  /* 0x0000000019177210 */ /* 0x000fc800007fe4ff */
[----:B------:R-:W2:Y:S04]  /*1810*/  LD.E R10, desc[UR12][R2.64] ;  /* 0x0000000c020a7980 */ /* 0x000ea8000c101900 */
[----:B------:R-:W2:Y:S04]  /*1820*/  LD.E R4, desc[UR12][R22.64] ;  /* 0x0000000c16047980 */ /* 0x000ea8000c101900 */
[----:B------:R-:W2:Y:S04]  /*1830*/  LD.E R5, desc[UR12][R22.64+0x800] ;  /* 0x0008000c16057980 */ /* 0x000ea8000c101900 */
[----:B------:R-:W2:Y:S04]  /*1840*/  LD.E R6, desc[UR12][R22.64+0x10] ;  /* 0x0000100c16067980 */ /* 0x000ea8000c101900 */
[----:B------:R-:W2:Y:S04]  /*1850*/  LD.E R7, desc[UR12][R22.64+0x810] ;  /* 0x0008100c16077980 */ /* 0x000ea8000c101900 */
[----:B------:R-:W2:Y:S04]  /*1860*/  LD.E R11, desc[UR12][R2.64+0x10] ;  /* 0x0000100c020b7980 */ /* 0x000ea8000c101900 */
[----:B------:R-:W3:Y:S04]  /*1870*/  LD.E R20, desc[UR12][R2.64+0x800] ;  /* 0x0008000c02147980 */ /* 0x000ee8000c101900 */
[----:B------:R-:W3:Y:S01]  /*1880*/  LD.E R21, desc[UR12][R2.64+0x810] ;  /* 0x0008100c02157980 */ /* 0x000ee2000c101900 */
[----:B------:R-:W-:-:S04]  /*1890*/  UIADD3 UR9, UPT, UPT, UR9, 0x1, URZ ;  /* 0x0000000109097890 */ /* 0x000fc8000fffe0ff */
[----:B------:R-:W-:Y:S01]  /*18a0*/  UISETP.NE.AND UP0, UPT, UR9, URZ, UPT ;  /* 0x000000ff0900728c */ /* 0x000fe2000bf05270 */
[----:B------:R-:W-:Y:S02]  /*18b0*/  IADD3 R24, P1, PT, R24, 0x20, RZ ;  /* 0x0000002018187810 */ /* 0x000fe40007f3e0ff */
[----:B------:R-:W-:-:S03]  /*18c0*/  IADD3 R8, P0, PT, R8, 0x20, RZ ;  /* 0x0000002008087810 */ /* 0x000fc60007f1e0ff */
[----:B------:R-:W-:Y:S01]  /*18d0*/  IMAD.X R25, RZ, RZ, R25, P1 ;  /* 0x000000ffff197224 */ /* 0x000fe200008e0619 */
[----:B------:R-:W-:Y:S01]  /*18e0*/  IADD3.X R27, PT, PT, RZ, R27, RZ, P0, !PT ;  /* 0x0000001bff1b7210 */ /* 0x000fe200007fe4ff */
[C---:B--2---:R-:W-:Y:S08]  /*18f0*/  HMMA.16816.F32.BF16 R12, R4.reuse, R10, R12 ;  /* 0x0000000a040c723c */ /* 0x044ff0000004180c */
[----:B---3--:R-:W-:Y:S01]  /*1900*/  HMMA.16816.F32.BF16 R16, R4, R20, R16 ;  /* 0x000000140410723c */ /* 0x008fe20000041810 */
[----:B------:R-:W-:-:S04]  /*1910*/  NOP ;  /* 0x0000000000007918 */ /* 0x000fc80000000000 */
[----:B------:R-:W-:-:S15]  /*1920*/  BRA.U UP0, `(.L_x_37) ;  /* 0xfffffffd00a87547 */ /* 0x000fde000b83ffff */
.L_x_34:
[----:B------:R-:W1:Y:S01]  /*1930*/  S2R R0, SR_LANEID ;  /* 0x0000000000007919 */ /* 0x000e620000000000 */
[----:B------:R-:W2:Y:S01]  /*1940*/  S2UR UR5, SR_CgaCtaId ;  /* 0x00000000000579c3 */ /* 0x000ea20000008800 */
[----:B------:R-:W-:Y:S01]  /*1950*/  UMOV UR4, 0x400 ;  /* 0x0000040000047882 */ /* 0x000fe20000000000 */
[----:B0-----:R-:W0:Y:S01]  /*1960*/  S2R R4, SR_TID.X ;  /* 0x0000000000047919 */ /* 0x001e220000002100 */
[----:B------:R-:W-:-:S04]  /*1970*/  UIADD3 UR4, UPT, UPT, UR4, 0x2000, URZ ;  /* 0x0000200004047890 */ /* 0x000fc8000fffe0ff */
[----:B--2---:R-:W-:Y:S01]  /*1980*/  ULEA UR4, UR5, UR4, 0x18 ;  /* 0x0000000405047291 */ /* 0x004fe2000f8ec0ff */
[----:B-1----:R-:W-:Y:S02]  /*1990*/  SHF.R.U32.HI R3, RZ, 0x2, R0 ;  /* 0x00000002ff037819 */ /* 0x002fe40000011600 */
[----:B------:R-:W-:Y:S02]  /*19a0*/  LOP3.LUT R2, R0, 0x3, RZ, 0xc0, !PT ;  /* 0x0000000300027812 */ /* 0x000fe400078ec0ff */
[----:B0-----:R-:W-:Y:S02]  /*19b0*/  SHF.R.U32.HI R0, RZ, 0x5, R4 ;  /* 0x00000005ff007819 */ /* 0x001fe40000011604 */
[----:B------:R-:W-:Y:S02]  /*19c0*/  LEA R3, R3, R2, 0x3 ;  /* 0x0000000203037211 */ /* 0x000fe400078e18ff */
[----:B------:R-:W-:Y:S02]  /*19d0*/  LOP3.LUT P0, RZ, R4, 0x1f, RZ, 0xc0, !PT ;  /* 0x0000001f04ff7812 */ /* 0x000fe4000780c0ff */
[----:B------:R-:W-:-:S05]  /*19e0*/  LEA R2, R0, UR4, 0xa ;  /* 0x0000000400027c11 */ /* 0x000fca000f8e50ff */
[----:B------:R-:W-:-:S05]  /*19f0*/  IMAD.U32 R3, R3, 0x8, R2 ;  /* 0x0000000803037824 */ /* 0x000fca00078e0002 */
[----:B------:R0:W-:Y:S04]  /*1a00*/  STS.64 [R3], R12 ;  /* 0x0000000c03007388 */ /* 0x0001e80000000a00 */
[----:B------:R0:W-:Y:S04]  /*1a10*/  STS.64 [R3+0x200], R14 ;  /* 0x0002000e03007388 */ /* 0x0001e80000000a00 */
[----:B------:R0:W-:Y:S04]  /*1a20*/  STS.64 [R3+0x20], R16 ;  /* 0x0000201003007388 */ /* 0x0001e80000000a00 */
[----:B------:R0:W-:Y:S01]  /*1a30*/  STS.64 [R3+0x220], R18 ;  /* 0x0002201203007388 */ /* 0x0001e20000000a00 */
[----:B------:R-:W-:Y:S01]  /*1a40*/  NOP ;  /* 0x0000000000007918 */ /* 0x000fe20000000000 */
[----:B------:R-:W-:Y:S05]  /*1a50*/  @P0 EXIT ;  /* 0x000000000000094d */ /* 0x000fea0003800000 */
[----:B0-----:R-:W0:Y:S01]  /*1a60*/  LDS R3, [R2] ;  /* 0x0000000002037984 */ /* 0x001e220000000800 */
[----:B------:R-:W-:-:S03]  /*1a70*/  IADD3 R7, PT, PT, R0, UR8, RZ ;  /* 0x0000000800077c10 */ /* 0x000fc6000fffe0ff */
[----:B------:R-:W1:Y:S04]  /*1a80*/  LDS R4, [R2+0x44] ;  /* 0x0000440002047984 */ /* 0x000e680000000800 */
[----:B------:R-:W2:Y:S04]  /*1a90*/  LDS R6, [R2+0x88] ;  /* 0x0000880002067984 */ /* 0x000ea80000000800 */
[----:B------:R-:W3:Y:S04]  /*1aa0*/  LDS R8, [R2+0xcc] ;  /* 0x0000cc0002087984 */ /* 0x000ee80000000800 */
[----:B------:R-:W4:Y:S04]  /*1ab0*/  LDS R10, [R2+0x110] ;  /* 0x00011000020a7984 */ /* 0x000f280000000800 */
[----:B------:R-:W5:Y:S04]  /*1ac0*/  LDS R12, [R2+0x154] ;  /* 0x00015400020c7984 */ /* 0x000f680000000800 */
[----:B------:R-:W5:Y:S04]  /*1ad0*/  LDS R14, [R2+0x198] ;  /* 0x00019800020e7984 */ /* 0x000f680000000800 */
[----:B------:R-:W5:Y:S04]  /*1ae0*/  LDS R16, [R2+0x1dc] ;  /* 0x0001dc0002107984 */ /* 0x000f680000000800 */
[----:B------:R-:W5:Y:S04]  /*1af0*/  LDS R18, [R2+0x220] ;  /* 0x0002200002127984 */ /* 0x000f680000000800 */
[----:B------:R-:W5:Y:S01]  /*1b00*/  LDS R20, [R2+0x264] ;  /* 0x0002640002147984 */ /* 0x000f620000000800 */
[----:B0-----:R-:W-:-:S03]  /*1b10*/  FADD R3, RZ, R3 ;  /* 0x00000003ff037221 */ /* 0x001fc60000000000 */
[----:B------:R-:W0:Y:S01]  /*1b20*/  LDS R22, [R2+0x2a8] ;  /* 0x0002a80002167984 */ /* 0x000e220000000800 */
[----:B-1----:R-:W-:-:S03]  /*1b30*/  FADD R3, R3, R4 ;  /* 0x0000000403037221 */ /* 0x002fc60000000000 */
[----:B------:R-:W1:Y:S01]  /*1b40*/  LDS R24, [R2+0x2ec] ;  /* 0x0002ec0002187984 */ /* 0x000e620000000800 */
[----:B------:R-:W0:Y:S01]  /*1b50*/  LDC.64 R4, c[0x0][0x390] ;  /* 0x0000e400ff047b82 */ /* 0x000e220000000a00 */
[----:B--2---:R-:W-:Y:S02]  /*1b60*/  FADD R3, R3, R6 ;  /* 0x0000000603037221 */ /* 0x004fe40000000000 */
[----:B------:R-:W2:Y:S02]  /*1b70*/  LDS R6, [R2+0x330] ;  /* 0x0003300002067984 */ /* 0x000ea40000000800 */
[----:B---3--:R-:W-:Y:S02]  /*1b80*/  FADD R3, R3, R8 ;  /* 0x0000000803037221 */ /* 0x008fe40000000000 */
[----:B------:R-:W3:Y:S02]  /*1b90*/  LDS R8, [R2+0x374] ;  /* 0x0003740002087984 */ /* 0x000ee40000000800 */
[----:B----4-:R-:W-:-:S02]  /*1ba0*/  FADD R3, R3, R10 ;  /* 0x0000000a03037221 */ /* 0x010fc40000000000 */
[----:B------:R-:W4:Y:S02]  /*1bb0*/  LDS R10, [R2+0x3b8] ;  /* 0x0003b800020a7984 */ /* 0x000f240000000800 */
[----:B-----5:R-:W-:Y:S02]  /*1bc0*/  FADD R3, R3, R12 ;  /* 0x0000000c03037221 */ /* 0x020fe40000000000 */
[----:B------:R-:W5:Y:S02]  /*1bd0*/  LDS R12, [R2+0x3fc] ;  /* 0x0003fc00020c7984 */ /* 0x000f640000000800 */
[----:B------:R-:W-:-:S04]  /*1be0*/  FADD R3, R3, R14 ;  /* 0x0000000e03037221 */ /* 0x000fc80000000000 */
[----:B------:R-:W-:Y:S01]  /*1bf0*/  FADD R3, R3, R16 ;  /* 0x0000001003037221 */ /* 0x000fe20000000000 */
[----:B0-----:R-:W-:-:S04]  /*1c00*/  IMAD.WIDE R4, R7, 0x4, R4 ;  /* 0x0000000407047825 */ /* 0x001fc800078e0204 */
[----:B------:R-:W-:-:S04]  /*1c10*/  FADD R3, R3, R18 ;  /* 0x0000001203037221 */ /* 0x000fc80000000000 */
[----:B------:R-:W-:-:S04]  /*1c20*/  FADD R3, R3, R20 ;  /* 0x0000001403037221 */ /* 0x000fc80000000000 */
[----:B------:R-:W-:-:S04]  /*1c30*/  FADD R3, R3, R22 ;  /* 0x0000001603037221 */ /* 0x000fc80000000000 */
[----:B-1----:R-:W-:-:S04]  /*1c40*/  FADD R3, R3, R24 ;  /* 0x0000001803037221 */ /* 0x002fc80000000000 */
[----:B--2---:R-:W-:-:S04]  /*1c50*/  FADD R3, R3, R6 ;  /* 0x0000000603037221 */ /* 0x004fc80000000000 */
[----:B---3--:R-:W-:-:S04]  /*1c60*/  FADD R3, R3, R8 ;  /* 0x0000000803037221 */ /* 0x008fc80000000000 */
[----:B----4-:R-:W-:-:S04]  /*1c70*/  FADD R3, R3, R10 ;  /* 0x0000000a03037221 */ /* 0x010fc80000000000 */
[----:B-----5:R-:W-:-:S04]  /*1c80*/  FADD R3, R3, R12 ;  /* 0x0000000c03037221 */ /* 0x020fc80000000000 */
[----:B------:R-:W-:-:S05]  /*1c90*/  FMUL R3, R3, 0.0625 ;  /* 0x3d80000003037820 */ /* 0x000fca0000400000 */
[----:B------:R-:W-:Y:S01]  /*1ca0*/  STG.E desc[UR12][R4.64], R3 ;  /* 0x0000000304007986 */ /* 0x000fe2000c10190c */
[----:B------:R-:W-:Y:S05]  /*1cb0*/  EXIT ;  /* 0x000000000000794d */ /* 0x000fea0003800000 */
.L_x_38:
        /* <DEDUP_REMOVED lines=12> */
.L_x_94:


//--------------------- .text._Z20compute_delta_float4PK13__nv_bfloat16S1_Pfii --------------------------
	.section	.text._Z20compute_delta_float4PK13__nv_bfloat16S1_Pfii,"ax",@progbits
	.align	128
        .global         _Z20compute_delta_float4PK13__nv_bfloat16S1_Pfii
        .type           _Z20compute_delta_float4PK13__nv_bfloat16S1_Pfii,@function
        .size           _Z20compute_delta_float4PK13__nv_bfloat16S1_Pfii,(.L_x_95 - _Z20compute_delta_float4PK13__nv_bfloat16S1_Pfii)
        .other          _Z20compute_delta_float4PK13__nv_bfloat16S1_Pfii,@"STO_CUDA_ENTRY STV_DEFAULT"
_Z20compute_delta_float4PK13__nv_bfloat16S1_Pfii:
.text._Z20compute_delta_float4PK13__nv_bfloat16S1_Pfii:
[----:B------:R-:W-:Y:S01]  /*0000*/  LDC R1, c[0x0][0x37c] ;  /* 0x0000df00ff017b82 */ /* 0x000fe20000000800 */
[----:B------:R-:W0:Y:S01]  /*0010*/  S2R R21, SR_TID.X ;  /* 0x0000000000157919 */ /* 0x000e220000002100 */
[----:B------:R-:W1:Y:S01]  /*0020*/  LDCU.64 UR4, c[0x0][0x398] ;  /* 0x00007300ff0477ac */ /* 0x000e620008000a00 */
[----:B0-----:R-:W-:-:S04]  /*0030*/  SHF.R.U32.HI R20, RZ, 0x5, R21 ;  /* 0x00000005ff147819 */ /* 0x001fc80000011615 */
[----:B-1----:R-:W-:Y:S01]  /*0040*/  ISETP.GE.AND P0, PT, R20, UR4, PT ;  /* 0x0000000414007c0c */ /* 0x002fe2000bf06270 */
[----:B------:R-:W-:-:S04]  /*0050*/  USHF.R.S32.HI UR4, URZ, 0x1f, UR5 ;  /* 0x0000001fff047899 */ /* 0x000fc80008011405 */
[----:B------:R-:W-:-:S08]  /*0060*/  ULEA.HI UR4, UR4, UR5, URZ, 0x3 ;  /* 0x0000000504047291 */ /* 0x000fd0000f8f18ff */
[----:B------:R-:W-:Y:S05]  /*0070*/  @P0 EXIT ;  /* 0x000000000000094d */ /* 0x000fea0003800000 */
[----:B------:R-:W0:Y:S01]  /*0080*/  S2UR UR5, SR_CTAID.X ;  /* 0x00000000000579c3 */ /* 0x000e220000002500 */
[----:B------:R-:W-:Y:S01]  /*0090*/  LOP3.LUT R21, R21, 0x1f, RZ, 0xc0, !PT ;  /* 0x0000001f15157812 */ /* 0x000fe200078ec0ff */
[----:B------:R-:W-:Y:S01]  /*00a0*/  USHF.R.S32.HI UR4, URZ, 0x3, UR4 ;  /* 0x00000003ff047899 */ /* 0x000fe20008011404 */
[----:B------:R-:W1:Y:S02]  /*00b0*/  LDCU.64 UR6, c[0x0][0x358] ;  /* 0x00006b00ff0677ac */ /* 0x000e640008000a00 */
[----:B------:R-:W-:-:S04]  /*00c0*/  LOP3.LUT R3, RZ, R21, RZ, 0x33, !PT ;  /* 0x00000015ff037212 */ /* 0x000fc800078e33ff */
[----:B------:R-:W-:-:S04]  /*00d0*/  IADD3 R3, PT, PT, R3, UR4, RZ ;  /* 0x0000000403037c10 */ /* 0x000fc8000fffe0ff */
[----:B------:R-:W-:-:S07]  /*00e0*/  LOP3.LUT R0, R3, 0x60, RZ, 0xc0, !PT ;  /* 0x0000006003007812 */ /* 0x000fce00078ec0ff */
.L_x_45:
[----:B0-2---:R-:W0:Y:S01]  /*00f0*/  LDC R5, c[0x0][0x398] ;  /* 0x0000e600ff057b82 */ /* 0x005e220000000800 */
[----:B------:R-:W-:Y:S01]  /*0100*/  ISETP.GE.AND P1, PT, R21, UR4, PT ;  /* 0x0000000415007c0c */ /* 0x000fe2000bf26270 */
[----:B------:R-:W-:Y:S01]  /*0110*/  BSSY.RECONVERGENT B0, `(.L_x_39) ;  /* 0x000012e000007945 */ /* 0x000fe20003800200 */
[----:B------:R-:W-:Y:S02]  /*0120*/  HFMA2 R24, -RZ, RZ, 0, 0 ;  /* 0x00000000ff187431 */ /* 0x000fe400000001ff */
[----:B0-----:R-:W-:Y:S02]  /*0130*/  IMAD R2, R5, UR5, R20 ;  /* 0x0000000505027c24 */ /* 0x001fe4000f8e0214 */
[----:B------:R-:W-:-:S05]  /*0140*/  VIADD R20, R20, 0x4 ;  /* 0x0000000414147836 */ /* 0x000fca0000000000 */
[----:B------:R-:W-:Y:S02]  /*0150*/  ISETP.GE.AND P0, PT, R20, R5, PT ;  /* 0x000000051400720c */ /* 0x000fe40003f06270 */
[----:B------:R-:W-:Y:S11]  /*0160*/  @P1 BRA `(.L_x_40) ;  /* 0x0000001000a01947 */ /* 0x000ff60003800000 */
[----:B------:R-:W-:Y:S01]  /*0170*/  ISETP.NE.AND P1, PT, R0, 0x60, PT ;  /* 0x000000600000780c */ /* 0x000fe20003f25270 */
[----:B------:R-:W-:Y:S01]  /*0180*/  BSSY.RECONVERGENT B1, `(.L_x_41) ;  /* 0x0000083000017945 */ /* 0x000fe20003800200 */
[----:B------:R-:W-:Y:S01]  /*0190*/  IMAD R22, R2, UR4, RZ ;  /* 0x0000000402167c24 */ /* 0x000fe2000f8e02ff */
[----:B------:R-:W-:Y:S01]  /*01a0*/  MOV R23, R21 ;  /* 0x0000001500177202 */ /* 0x000fe20000000f00 */
[----:B------:R-:W-:-:S09]  /*01b0*/  IMAD.MOV.U32 R24, RZ, RZ, RZ ;  /* 0x000000ffff187224 */ /* 0x000fd200078e00ff */
[----:B------:R-:W-:Y:S05]  /*01c0*/  @!P1 BRA `(.L_x_42) ;  /* 0x0000000400f89947 */ /* 0x000fea0003800000 */
[----:B------:R-:W0:Y:S01]  /*01d0*/  LDC.64 R14, c[0x0][0x380] ;  /* 0x0000e000ff0e7b82 */ /* 0x000e220000000a00 */
[----:B------:R-:W-:-:S07]  /*01e0*/  IMAD.IADD R5, R21, 0x1, R22 ;  /* 0x0000000115057824 */ /* 0x000fce00078e0216 */
[----:B------:R-:W2:Y:S01]  /*01f0*/  LDC.64 R12, c[0x0][0x388] ;  /* 0x0000e200ff0c7b82 */ /* 0x000ea20000000a00 */
[----:B0-----:R-:W-:-:S04]  /*0200*/  IMAD.WIDE R14, R5, 0x10, R14 ;  /* 0x00000010050e7825 */ /* 0x001fc800078e020e */
[----:B--2---:R-:W-:Y:S02]  /*0210*/  IMAD.WIDE R12, R5, 0x10, R12 ;  /* 0x00000010050c7825 */ /* 0x004fe400078e020c */
[----:B-1----:R-:W2:Y:S04]  /*0220*/  LDG.E.128.CONSTANT R4, desc[UR6][R14.64] ;  /* 0x000000060e047981 */ /* 0x002ea8000c1e9d00 */
[----:B------:R-:W3:Y:S01]  /*0230*/  LDG.E.128.CONSTANT R8, desc[UR6][R12.64] ;  /* 0x000000060c087981 */ /* 0x000ee2000c1e9d00 */
[----:B------:R-:W-:Y:S02]  /*0240*/  ISETP.NE.AND P1, PT, R0, RZ, PT ;  /* 0x000000ff0000720c */ /* 0x000fe40003f25270 */
[----:B--2---:R-:W-:Y:S02]  /*0250*/  PRMT R16, R4, 0x7632, R16 ;  /* 0x0000763204107816 */ /* 0x004fe40000000010 */
[----:B------:R-:W-:-:S02]  /*0260*/  PRMT R23, R6, 0x7632, R23 ;  /* 0x0000763206177816 */ /* 0x000fc40000000017 */
[----:B---3--:R-:W-:Y:S02]  /*0270*/  PRMT R18, R8, 0x7632, R18 ;  /* 0x0000763208127816 */ /* 0x008fe40000000012 */
[----:B------:R-:W-:Y:S02]  /*0280*/  SHF.L.U32 R17, R16, 0x10, RZ ;  /* 0x0000001010117819 */ /* 0x000fe400000006ff */
[----:B------:R-:W-:Y:S01]  /*0290*/  SHF.L.U32 R16, R4, 0x10, RZ ;  /* 0x0000001004107819 */ /* 0x000fe200000006ff */
[----:B------:R-:W-:Y:S01]  /*02a0*/  IMAD.U32 R18, R18, 0x10000, RZ ;  /* 0x0001000012127824 */ /* 0x000fe200078e00ff */
[----:B------:R-:W-:Y:S01]  /*02b0*/  PRMT R25, R10, 0x7632, R25 ;  /* 0x000076320a197816 */ /* 0x000fe20000000019 */
[----:B------:R-:W-:Y:S01]  /*02c0*/  IMAD.U32 R4, R5, 0x10000, RZ ;  /* 0x0001000005047824 */ /* 0x000fe200078e00ff */
[----:B------:R-:W-:Y:S01]  /*02d0*/  SHF.L.U32 R23, R23, 0x10, RZ ;  /* 0x0000001017177819 */ /* 0x000fe200000006ff */
[----:B------:R-:W-:Y:S01]  /*02e0*/  FMUL R17, R17, R18 ;  /* 0x0000001211117220 */ /* 0x000fe20000400000 */
[----:B------:R-:W-:-:S02]  /*02f0*/  PRMT R18, R5, 0x7632, R18 ;  /* 0x0000763205127816 */ /* 0x000fc40000000012 */
[----:B------:R-:W-:Y:S02]  /*0300*/  SHF.L.U32 R5, R6, 0x10, RZ ;  /* 0x0000001006057819 */ /* 0x000fe400000006ff */
[----:B------:R-:W-:Y:S01]  /*0310*/  PRMT R6, R9, 0x7632, R6 ;  /* 0x0000763209067816 */ /* 0x000fe20000000006 */
[----:B------:R-:W-:Y:S01]  /*0320*/  IMAD.U32 R19, R18, 0x10000, RZ ;  /* 0x0001000012137824 */ /* 0x000fe200078e00ff */
[----:B------:R-:W-:Y:S01]  /*0330*/  SHF.L.U32 R26, R25, 0x10, RZ ;  /* 0x00000010191a7819 */ /* 0x000fe200000006ff */
[----:B------:R-:W-:Y:S01]  /*0340*/  IMAD.U32 R9, R9, 0x10000, RZ ;  /* 0x0001000009097824 */ /* 0x000fe200078e00ff */
[----:B------:R-:W-:Y:S01]  /*0350*/  SHF.L.U32 R18, R8, 0x10, RZ ;  /* 0x0000001008127819 */ /* 0x000fe200000006ff */
[----:B------:R-:W-:Y:S01]  /*0360*/  IMAD.U32 R24, R6, 0x10000, RZ ;  /* 0x0001000006187824 */ /* 0x000fe200078e00ff */
[----:B------:R-:W-:Y:S01]  /*0370*/  SHF.L.U32 R10, R10, 0x10, RZ ;  /* 0x000000100a0a7819 */ /* 0x000fe200000006ff */
[----:B------:R-:W-:Y:S02]  /*0380*/  IMAD.U32 R6, R7, 0x10000, RZ ;  /* 0x0001000007067824 */ /* 0x000fe400078e00ff */
[----:B------:R-:W-:Y:S01]  /*0390*/  FMUL R8, R23, R26 ;  /* 0x0000001a17087220 */ /* 0x000fe20000400000 */
[----:B------:R-:W-:Y:S01]  /*03a0*/  PRMT R7, R7, 0x7632, R7 ;  /* 0x0000763207077816 */ /* 0x000fe20000000007 */
[----:B------:R-:W-:Y:S01]  /*03b0*/  FMUL R19, R19, R24 ;  /* 0x0000001813137220 */ /* 0x000fe20000400000 */
[----:B------:R-:W-:Y:S01]  /*03c0*/  PRMT R23, R11, 0x7632, R23 ;  /* 0x000076320b177816 */ /* 0x000fe20000000017 */
[----:B------:R-:W-:Y:S01]  /*03d0*/  FFMA R16, R16, R18, R17 ;  /* 0x0000001210107223 */ /* 0x000fe20000000011 */
[----:B------:R-:W-:Y:S01]  /*03e0*/  SHF.L.U32 R7, R7, 0x10, RZ ;  /* 0x0000001007077819 */ /* 0x000fe200000006ff */
[----:B------:R-:W-:Y:S01]  /*03f0*/  FFMA R9, R4, R9, R19 ;  /* 0x0000000904097223 */ /* 0x000fe20000000013 */
[----:B------:R-:W-:-:S02]  /*0400*/  IMAD.U32 R11, R11, 0x10000, RZ ;  /* 0x000100000b0b7824 */ /* 0x000fc400078e00ff */
[----:B------:R-:W-:Y:S01]  /*0410*/  FADD R16, RZ, R16 ;  /* 0x00000010ff107221 */ /* 0x000fe20000000000 */
[----:B------:R-:W-:Y:S02]  /*0420*/  IMAD.U32 R18, R23, 0x10000, RZ ;  /* 0x0001000017127824 */ /* 0x000fe400078e00ff */
[----:B------:R-:W-:Y:S01]  /*0430*/  FFMA R8, R5, R10, R8 ;  /* 0x0000000a05087223 */ /* 0x000fe20000000008 */
[----:B------:R-:W-:Y:S01]  /*0440*/  LOP3.LUT R23, R21, 0x20, RZ, 0xfc, !PT ;  /* 0x0000002015177812 */ /* 0x000fe200078efcff */
[----:B------:R-:W-:Y:S01]  /*0450*/  FADD R9, R16, R9 ;  /* 0x0000000910097221 */ /* 0x000fe20000000000 */
[----:B------:R-:W-:-:S03]  /*0460*/  FMUL R7, R7, R18 ;  /* 0x0000001207077220 */ /* 0x000fc60000400000 */
[----:B------:R-:W-:Y:S01]  /*0470*/  FADD R8, R9, R8 ;  /* 0x0000000809087221 */ /* 0x000fe20000000000 */
[----:B------:R-:W-:-:S04]  /*0480*/  FFMA R7, R6, R11, R7 ;  /* 0x0000000b06077223 */ /* 0x000fc80000000007 */
[----:B------:R-:W-:Y:S01]  /*0490*/  FADD R24, R8, R7 ;  /* 0x0000000708187221 */ /* 0x000fe20000000000 */
[----:B------:R-:W-:Y:S06]  /*04a0*/  @!P1 BRA `(.L_x_42) ;  /* 0x0000000400409947 */ /* 0x000fec0003800000 */
[----:B------:R-:W2:Y:S04]  /*04b0*/  LDG.E.128.CONSTANT R4, desc[UR6][R14.64+0x200] ;  /* 0x000200060e047981 */ /* 0x000ea8000c1e9d00 */
[----:B------:R-:W3:Y:S01]  /*04c0*/  LDG.E.128.CONSTANT R8, desc[UR6][R12.64+0x200] ;  /* 0x000200060c087981 */ /* 0x000ee2000c1e9d00 */
[----:B------:R-:W-:Y:S02]  /*04d0*/  ISETP.NE.AND P1, PT, R0, 0x20, PT ;  /* 0x000000200000780c */ /* 0x000fe40003f25270 */
[----:B--2---:R-:W-:Y:S02]  /*04e0*/  PRMT R16, R4, 0x7632, R16 ;  /* 0x0000763204107816 */ /* 0x004fe40000000010 */
[----:B------:R-:W-:Y:S02]  /*04f0*/  PRMT R18, R5, 0x7632, R18 ;  /* 0x0000763205127816 */ /* 0x000fe40000000012 */
[C---:B---3--:R-:W-:Y:S01]  /*0500*/  PRMT R17, R8.reuse, 0x7632, R17 ;  /* 0x0000763208117816 */ /* 0x048fe20000000011 */
[----:B------:R-:W-:Y:S01]  /*0510*/  IMAD.U32 R8, R8, 0x10000, RZ ;  /* 0x0001000008087824 */ /* 0x000fe200078e00ff */
[C---:B------:R-:W-:Y:S01]  /*0520*/  PRMT R19, R9.reuse, 0x7632, R19 ;  /* 0x0000763209137816 */ /* 0x040fe20000000013 */
[----:B------:R-:W-:Y:S01]  /*0530*/  IMAD.U32 R9, R9, 0x10000, RZ ;  /* 0x0001000009097824 */ /* 0x000fe200078e00ff */
[----:B------:R-:W-:Y:S01]  /*0540*/  SHF.L.U32 R16, R16, 0x10, RZ ;  /* 0x0000001010107819 */ /* 0x000fe200000006ff */
[----:B------:R-:W-:Y:S01]  /*0550*/  IMAD.U32 R17, R17, 0x10000, RZ ;  /* 0x0001000011117824 */ /* 0x000fe200078e00ff */
[----:B------:R-:W-:Y:S01]  /*0560*/  SHF.L.U32 R18, R18, 0x10, RZ ;  /* 0x0000001012127819 */ /* 0x000fe200000006ff */
[----:B------:R-:W-:Y:S01]  /*0570*/  IMAD.U32 R19, R19, 0x10000, RZ ;  /* 0x0001000013137824 */ /* 0x000fe200078e00ff */
[----:B------:R-:W-:Y:S01]  /*0580*/  PRMT R23, R6, 0x7632, R23 ;  /* 0x0000763206177816 */ /* 0x000fe20000000017 */
[----:B------:R-:W-:Y:S01]  /*0590*/  FMUL R16, R16, R17 ;  /* 0x0000001110107220 */ /* 0x000fe20000400000 */
[----:B------:R-:W-:Y:S01]  /*05a0*/  PRMT R25, R10, 0x7632, R25 ;  /* 0x000076320a197816 */ /* 0x000fe20000000019 */
[----:B------:R-:W-:Y:S01]  /*05b0*/  FMUL R17, R18, R19 ;  /* 0x0000001312117220 */ /* 0x000fe20000400000 */
[----:B------:R-:W-:Y:S01]  /*05c0*/  SHF.L.U32 R19, R4, 0x10, RZ ;  /* 0x0000001004137819 */ /* 0x000fe200000006ff */
[----:B------:R-:W-:Y:S01]  /*05d0*/  IMAD.U32 R18, R5, 0x10000, RZ ;  /* 0x0001000005127824 */ /* 0x000fe200078e00ff */
[----:B------:R-:W-:Y:S01]  /*05e0*/  SHF.L.U32 R5, R23, 0x10, RZ ;  /* 0x0000001017057819 */ /* 0x000fe200000006ff */
[----:B------:R-:W-:Y:S01]  /*05f0*/  IMAD.U32 R26, R25, 0x10000, RZ ;  /* 0x00010000191a7824 */ /* 0x000fe200078e00ff */
[----:B------:R-:W-:Y:S01]  /*0600*/  SHF.L.U32 R4, R7, 0x10, RZ ;  /* 0x0000001007047819 */ /* 0x000fe200000006ff */
[----:B------:R-:W-:Y:S01]  /*0610*/  FFMA R19, R19, R8, R16 ;  /* 0x0000000813137223 */ /* 0x000fe20000000010 */
[----:B------:R-:W-:Y:S01]  /*0620*/  PRMT R7, R7, 0x7632, R7 ;  /* 0x0000763207077816 */ /* 0x000fe20000000007 */
[----:B------:R-:W-:Y:S01]  /*0630*/  FMUL R5, R5, R26 ;  /* 0x0000001a05057220 */ /* 0x000fe20000400000 */
[----:B------:R-:W-:Y:S01]  /*0640*/  PRMT R23, R11, 0x7632, R23 ;  /* 0x000076320b177816 */ /* 0x000fe20000000017 */
[----:B------:R-:W-:Y:S01]  /*0650*/  FFMA R18, R18, R9, R17 ;  /* 0x0000000912127223 */ /* 0x000fe20000000011 */
[----:B------:R-:W-:Y:S01]  /*0660*/  SHF.L.U32 R6, R6, 0x10, RZ ;  /* 0x0000001006067819 */ /* 0x000fe200000006ff */
[----:B------:R-:W-:Y:S01]  /*0670*/  FADD R19, R24, R19 ;  /* 0x0000001318137221 */ /* 0x000fe20000000000 */
[----:B------:R-:W-:Y:S01]  /*0680*/  SHF.L.U32 R7, R7, 0x10, RZ ;  /* 0x0000001007077819 */ /* 0x000fe200000006ff */
[----:B------:R-:W-:Y:S01]  /*0690*/  IMAD.U32 R8, R23, 0x10000, RZ ;  /* 0x0001000017087824 */ /* 0x000fe200078e00ff */
[----:B------:R-:W-:Y:S01]  /*06a0*/  SHF.L.U32 R10, R10, 0x10, RZ ;  /* 0x000000100a0a7819 */ /* 0x000fe200000006ff */
[----:B------:R-:W-:-:S02]  /*06b0*/  IMAD.U32 R11, R11, 0x10000, RZ ;  /* 0x000100000b0b7824 */ /* 0x000fc400078e00ff */
[----:B------:R-:W-:Y:S01]  /*06c0*/  FADD R18, R19, R18 ;  /* 0x0000001213127221 */ /* 0x000fe20000000000 */
[----:B------:R-:W-:Y:S01]  /*06d0*/  FMUL R7, R7, R8 ;  /* 0x0000000807077220 */ /* 0x000fe20000400000 */
[----:B------:R-:W-:Y:S01]  /*06e0*/  LOP3.LUT R23, R21, 0x40, RZ, 0xfc, !PT ;  /* 0x0000004015177812 */ /* 0x000fe200078efcff */
[----:B------:R-:W-:Y:S02]  /*06f0*/  FFMA R5, R6, R10, R5 ;  /* 0x0000000a06057223 */ /* 0x000fe40000000005 */
[----:B------:R-:W-:Y:S02]  /*0700*/  FFMA R4, R4, R11, R7 ;  /* 0x0000000b04047223 */ /* 0x000fe40000000007 */
[----:B------:R-:W-:-:S04]  /*0710*/  FADD R5, R18, R5 ;  /* 0x0000000512057221 */ /* 0x000fc80000000000 */
[----:B------:R-:W-:Y:S01]  /*0720*/  FADD R24, R5, R4 ;  /* 0x0000000405187221 */ /* 0x000fe20000000000 */
[----:B------:R-:W-:Y:S06]  /*0730*/  @!P1 BRA `(.L_x_42) ;  /* 0x00000000009c9947 */ /* 0x000fec0003800000 */
[----:B------:R-:W2:Y:S04]  /*0740*/  LDG.E.128.CONSTANT R4, desc[UR6][R14.64+0x400] ;  /* 0x000400060e047981 */ /* 0x000ea8000c1e9d00 */
[----:B------:R-:W3:Y:S01]  /*0750*/  LDG.E.128.CONSTANT R8, desc[UR6][R12.64+0x400] ;  /* 0x000400060c087981 */ /* 0x000ee2000c1e9d00 */
[C---:B--2---:R-:W-:Y:S01]  /*0760*/  SHF.L.U32 R17, R4.reuse, 0x10, RZ ;  /* 0x0000001004117819 */ /* 0x044fe200000006ff */
[----:B------:R-:W-:Y:S01]  /*0770*/  IMAD.U32 R16, R5, 0x10000, RZ ;  /* 0x0001000005107824 */ /* 0x000fe200078e00ff */
[----:B------:R-:W-:Y:S02]  /*0780*/  PRMT R18, R4, 0x7632, R18 ;  /* 0x0000763204127816 */ /* 0x000fe40000000012 */
[C---:B------:R-:W-:Y:S02]  /*0790*/  SHF.L.U32 R4, R6.reuse, 0x10, RZ ;  /* 0x0000001006047819 */ /* 0x040fe400000006ff */
[----:B------:R-:W-:-:S02]  /*07a0*/  PRMT R23, R6, 0x7632, R23 ;  /* 0x0000763206177816 */ /* 0x000fc40000000017 */
[----:B---3--:R-:W-:Y:S02]  /*07b0*/  PRMT R6, R8, 0x7632, R6 ;  /* 0x0000763208067816 */ /* 0x008fe40000000006 */
[----:B------:R-:W-:Y:S01]  /*07c0*/  PRMT R19, R5, 0x7632, R19 ;  /* 0x0000763205137816 */ /* 0x000fe20000000013 */
[----:B------:R-:W-:Y:S01]  /*07d0*/  IMAD.U32 R5, R7, 0x10000, RZ ;  /* 0x0001000007057824 */ /* 0x000fe200078e00ff */
[----:B------:R-:W-:Y:S01]  /*07e0*/  PRMT R7, R9, 0x7632, R7 ;  /* 0x0000763209077816 */ /* 0x000fe20000000007 */
[----:B------:R-:W-:Y:S01]  /*07f0*/  IMAD.U32 R23, R23, 0x10000, RZ ;  /* 0x0001000017177824 */ /* 0x000fe200078e00ff */
[----:B------:R-:W-:Y:S01]  /*0800*/  SHF.L.U32 R18, R18, 0x10, RZ ;  /* 0x0000001012127819 */ /* 0x000fe200000006ff */
[----:B------:R-:W-:Y:S01]  /*0810*/  IMAD.U32 R19, R19, 0x10000, RZ ;  /* 0x0001000013137824 */ /* 0x000fe200078e00ff */
[----:B------:R-:W-:Y:S01]  /*0820*/  SHF.L.U32 R13, R6, 0x10, RZ ;  /* 0x00000010060d7819 */ /* 0x000fe200000006ff */
[----:B------:R-:W-:Y:S01]  /*0830*/  IMAD.U32 R9, R9, 0x10000, RZ ;  /* 0x0001000009097824 */ /* 0x000fe200078e00ff */
[----:B------:R-:W-:-:S02]  /*0840*/  PRMT R14, R10, 0x7632, R14 ;  /* 0x000076320a0e7816 */ /* 0x000fc4000000000e */
[C---:B------:R-:W-:Y:S01]  /*0850*/  SHF.L.U32 R6, R7.reuse, 0x10, RZ ;  /* 0x0000001007067819 */ /* 0x040fe200000006ff */
[----:B------:R-:W-:Y:S01]  /*0860*/  FMUL R18, R18, R13 ;  /* 0x0000000d12127220 */ /* 0x000fe20000400000 */
[----:B------:R-:W-:Y:S01]  /*0870*/  SHF.L.U32 R8, R8, 0x10, RZ ;  /* 0x0000001008087819 */ /* 0x000fe200000006ff */
[----:B------:R-:W-:Y:S01]  /*0880*/  IMAD.U32 R14, R14, 0x10000, RZ ;  /* 0x000100000e0e7824 */ /* 0x000fe200078e00ff */
[----:B------:R-:W-:Y:S01]  /*0890*/  PRMT R7, R7, 0x7632, R7 ;  /* 0x0000763207077816 */ /* 0x000fe20000000007 */
[----:B------:R-:W-:Y:S01]  /*08a0*/  FMUL R19, R19, R6 ;  /* 0x0000000613137220 */ /* 0x000fe20000400000 */
[----:B------:R-:W-:Y:S01]  /*08b0*/  PRMT R12, R11, 0x7632, R12 ;  /* 0x000076320b0c7816 */ /* 0x000fe2000000000c */
[----:B------:R-:W-:Y:S01]  /*08c0*/  FFMA R17, R17, R8, R18 ;  /* 0x0000000811117223 */ /* 0x000fe20000000012 */
[----:B------:R-:W-:Y:S01]  /*08d0*/  SHF.L.U32 R6, R7, 0x10, RZ ;  /* 0x0000001007067819 */ /* 0x000fe200000006ff */
[----:B------:R-:W-:Y:S01]  /*08e0*/  FMUL R23, R23, R14 ;  /* 0x0000000e17177220 */ /* 0x000fe20000400000 */
[----:B------:R-:W-:Y:S01]  /*08f0*/  SHF.L.U32 R7, R10, 0x10, RZ ;  /* 0x000000100a077819 */ /* 0x000fe200000006ff */
[----:B------:R-:W-:-:S02]  /*0900*/  IMAD.U32 R13, R12, 0x10000, RZ ;  /* 0x000100000c0d7824 */ /* 0x000fc400078e00ff */
[----:B------:R-:W-:Y:S01]  /*0910*/  FFMA R16, R16, R9, R19 ;  /* 0x0000000910107223 */ /* 0x000fe20000000013 */
[----:B------:R-:W-:Y:S01]  /*0920*/  FADD R17, R24, R17 ;  /* 0x0000001118117221 */ /* 0x000fe20000000000 */
[----:B------:R-:W-:Y:S02]  /*0930*/  IMAD.U32 R8, R11, 0x10000, RZ ;  /* 0x000100000b087824 */ /* 0x000fe400078e00ff */
[----:B------:R-:W-:Y:S01]  /*0940*/  FMUL R6, R6, R13 ;  /* 0x0000000d06067220 */ /* 0x000fe20000400000 */
[----:B------:R-:W-:Y:S01]  /*0950*/  FFMA R7, R4, R7, R23 ;  /* 0x0000000704077223 */ /* 0x000fe20000000017 */
[----:B------:R-:W-:Y:S01]  /*0960*/  FADD R16, R17, R16 ;  /* 0x0000001011107221 */ /* 0x000fe20000000000 */
[----:B------:R-:W-:Y:S01]  /*0970*/  LOP3.LUT R23, R21, 0x60, RZ, 0xfc, !PT ;  /* 0x0000006015177812 */ /* 0x000fe200078efcff */
[----:B------:R-:W-:Y:S02]  /*0980*/  FFMA R6, R5, R8, R6 ;  /* 0x0000000805067223 */ /* 0x000fe40000000006 */
[----:B------:R-:W-:-:S04]  /*0990*/  FADD R7, R16, R7 ;  /* 0x0000000710077221 */ /* 0x000fc80000000000 */
[----:B------:R-:W-:-:S07]  /*09a0*/  FADD R24, R7, R6 ;  /* 0x0000000607187221 */ /* 0x000fce0000000000 */
.L_x_42:
[----:B-1----:R-:W-:Y:S05]  /*09b0*/  BSYNC.RECONVERGENT B1 ;  /* 0x0000000000017941 */ /* 0x002fea0003800200 */
.L_x_41:
[----:B------:R-:W-:-:S13]  /*09c0*/  ISETP.GE.U32.AND P1, PT, R3, 0x60, PT ;  /* 0x000000600300780c */ /* 0x000fda0003f26070 */
[----:B------:R-:W-:Y:S05]  /*09d0*/  @!P1 BRA `(.L_x_40) ;  /* 0x0000000800849947 */ /* 0x000fea0003800000 */
[----:B------:R-:W-:-:S07]  /*09e0*/  IADD3 R22, PT, PT, R22, R23, RZ ;  /* 0x0000001716167210 */ /* 0x000fce0007ffe0ff */
.L_x_43:
[----:B------:R-:W0:Y:S08]  /*09f0*/  LDC.64 R32, c[0x0][0x380] ;  /* 0x0000e000ff207b82 */ /* 0x000e300000000a00 */
[----:B------:R-:W1:Y:S01]  /*0a00*/  LDC.64 R30, c[0x0][0x388] ;  /* 0x0000e200ff1e7b82 */ /* 0x000e620000000a00 */
[----:B0-----:R-:W-:-:S05]  /*0a10*/  IMAD.WIDE R32, R22, 0x10, R32 ;  /* 0x0000001016207825 */ /* 0x001fca00078e0220 */
[----:B------:R-:W2:Y:S01]  /*0a20*/  LDG.E.128.CONSTANT R12, desc[UR6][R32.64] ;  /* 0x00000006200c7981 */ /* 0x000ea2000c1e9d00 */
[----:B-1----:R-:W-:-:S05]  /*0a30*/  IMAD.WIDE R30, R22, 0x10, R30 ;  /* 0x00000010161e7825 */ /* 0x002fca00078e021e */
[----:B------:R-:W3:Y:S04]  /*0a40*/  LDG.E.128.CONSTANT R16, desc[UR6][R30.64] ;  /* 0x000000061e107981 */ /* 0x000ee8000c1e9d00 */
[----:B------:R-:W4:Y:S01]  /*0a50*/  LDG.E.128.CONSTANT R8, desc[UR6][R30.64+0x200] ;  /* 0x000200061e087981 */ /* 0x000f22000c1e9d00 */
[----:B--2---:R-:W-:Y:S02]  /*0a60*/  PRMT R4, R12, 0x7632, R4 ;  /* 0x000076320c047816 */ /* 0x004fe40000000004 */
[----:B---3--:R-:W-:-:S03]  /*0a70*/  PRMT R5, R16, 0x7632, R5 ;  /* 0x0000763210057816 */ /* 0x008fc60000000005 */
[----:B------:R-:W-:Y:S01]  /*0a80*/  IMAD.U32 R4, R4, 0x10000, RZ ;  /* 0x0001000004047824 */ /* 0x000fe200078e00ff */
[----:B------:R-:W-:-:S05]  /*0a90*/  SHF.L.U32 R5, R5, 0x10, RZ ;  /* 0x0000001005057819 */ /* 0x000fca00000006ff */
[----:B------:R-:W-:Y:S02]  /*0aa0*/  FMUL R27, R4, R5 ;  /* 0x00000005041b7220 */ /* 0x000fe40000400000 */
[----:B------:R-:W2:Y:S01]  /*0ab0*/  LDG.E.128.CONSTANT R4, desc[UR6][R32.64+0x200] ;  /* 0x0002000620047981 */ /* 0x000ea2000c1e9d00 */
[----:B------:R-:W-:Y:S01]  /*0ac0*/  SHF.L.U32 R16, R16, 0x10, RZ ;  /* 0x0000001010107819 */ /* 0x000fe200000006ff */
[----:B------:R-:W-:-:S04]  /*0ad0*/  IMAD.U32 R12, R12, 0x10000, RZ ;  /* 0x000100000c0c7824 */ /* 0x000fc800078e00ff */
[----:B------:R-:W-:Y:S01]  /*0ae0*/  FFMA R27, R12, R16, R27 ;  /* 0x000000100c1b7223 */ /* 0x000fe2000000001b */
[----:B------:R-:W-:Y:S02]  /*0af0*/  PRMT R16, R13, 0x7632, R16 ;  /* 0x000076320d107816 */ /* 0x000fe40000000010 */
[----:B------:R-:W-:Y:S02]  /*0b00*/  PRMT R12, R17, 0x7632, R12 ;  /* 0x00007632110c7816 */ /* 0x000fe4000000000c */
[----:B------:R-:W-:-:S03]  /*0b10*/  SHF.L.U32 R16, R16, 0x10, RZ ;  /* 0x0000001010107819 */ /* 0x000fc600000006ff */
[----:B------:R-:W-:Y:S01]  /*0b20*/  IMAD.U32 R25, R12, 0x10000, RZ ;  /* 0x000100000c197824 */ /* 0x000fe200078e00ff */
[----:B------:R-:W-:Y:S02]  /*0b30*/  SHF.L.U32 R13, R13, 0x10, RZ ;  /* 0x000000100d0d7819 */ /* 0x000fe400000006ff */
[----:B------:R-:W-:Y:S01]  /*0b40*/  SHF.L.U32 R17, R17, 0x10, RZ ;  /* 0x0000001011117819 */ /* 0x000fe200000006ff */
[----:B------:R-:W-:Y:S01]  /*0b50*/  FMUL R12, R16, R25 ;  /* 0x00000019100c7220 */ /* 0x000fe20000400000 */
[----:B------:R-:W-:-:S03]  /*0b60*/  PRMT R16, R18, 0x7632, R16 ;  /* 0x0000763212107816 */ /* 0x000fc60000000010 */
[----:B------:R-:W-:Y:S01]  /*0b70*/  FFMA R12, R13, R17, R12 ;  /* 0x000000110d0c7223 */ /* 0x000fe2000000000c */
[----:B------:R-:W-:Y:S02]  /*0b80*/  PRMT R13, R14, 0x7632, R13 ;  /* 0x000076320e0d7816 */ /* 0x000fe4000000000d */
[----:B------:R-:W-:-:S03]  /*0b90*/  SHF.L.U32 R16, R16, 0x10, RZ ;  /* 0x0000001010107819 */ /* 0x000fc600000006ff */
[----:B------:R-:W-:Y:S01]  /*0ba0*/  IMAD.U32 R13, R13, 0x10000, RZ ;  /* 0x000100000d0d7824 */ /* 0x000fe200078e00ff */
[----:B------:R-:W-:-:S03]  /*0bb0*/  SHF.L.U32 R26, R14, 0x10, RZ ;  /* 0x000000100e1a7819 */ /* 0x000fc600000006ff */
[----:B------:R-:W-:Y:S01]  /*0bc0*/  FMUL R17, R13, R16 ;  /* 0x000000100d117220 */ /* 0x000fe20000400000 */
[----:B------:R-:W-:Y:S01]  /*0bd0*/  IMAD.U32 R13, R18, 0x10000, RZ ;  /* 0x00010000120d7824 */ /* 0x000fe200078e00ff */
[----:B------:R-:W-:-:S03]  /*0be0*/  PRMT R14, R19, 0x7632, R14 ;  /* 0x00007632130e7816 */ /* 0x000fc6000000000e */
[----:B------:R-:W-:Y:S01]  /*0bf0*/  FFMA R26, R26, R13, R17 ;  /* 0x0000000d1a1a7223 */ /* 0x000fe20000000011 */
[----:B------:R-:W-:Y:S02]  /*0c00*/  PRMT R13, R15, 0x7632, R13 ;  /* 0x000076320f0d7816 */ /* 0x000fe4000000000d */
[----:B------:R-:W-:Y:S02]  /*0c10*/  SHF.L.U32 R14, R14, 0x10, RZ ;  /* 0x000000100e0e7819 */ /* 0x000fe400000006ff */
[----:B------:R-:W-:Y:S01]  /*0c20*/  SHF.L.U32 R13, R13, 0x10, RZ ;  /* 0x000000100d0d7819 */ /* 0x000fe200000006ff */
[----:B------:R-:W-:Y:S01]  /*0c30*/  IMAD.U32 R28, R15, 0x10000, RZ ;  /* 0x000100000f1c7824 */ /* 0x000fe200078e00ff */
[----:B------:R-:W-:-:S03]  /*0c40*/  SHF.L.U32 R19, R19, 0x10, RZ ;  /* 0x0000001013137819 */ /* 0x000fc600000006ff */
[----:B------:R-:W-:Y:S01]  /*0c50*/  FMUL R13, R13, R14 ;  /* 0x0000000e0d0d7220 */ /* 0x000fe20000400000 */
[----:B----4-:R-:W-:-:S03]  /*0c60*/  PRMT R14, R8, 0x7632, R14 ;  /* 0x00007632080e7816 */ /* 0x010fc6000000000e */
[--C-:B------:R-:W-:Y:S02]  /*0c70*/  FFMA R28, R28, R19, R13.reuse ;  /* 0x000000131c1c7223 */ /* 0x100fe4000000000d */
[----:B------:R-:W-:Y:S01]  /*0c80*/  IMAD.U32 R14, R14, 0x10000, RZ ;  /* 0x000100000e0e7824 */ /* 0x000fe200078e00ff */
[----:B------:R-:W-:Y:S01]  /*0c90*/  SHF.L.U32 R8, R8, 0x10, RZ ;  /* 0x0000001008087819 */ /* 0x000fe200000006ff */
[----:B------:R-:W-:Y:S01]  /*0ca0*/  FADD R27, R27, R24 ;  /* 0x000000181b1b7221 */ /* 0x000fe20000000000 */
[----:B------:R-:W3:Y:S01]  /*0cb0*/  LDG.E.128.CONSTANT R16, desc[UR6][R32.64+0x400] ;  /* 0x0004000620107981 */ /* 0x000ee2000c1e9d00 */
[----:B--2---:R-:W-:-:S04]  /*0cc0*/  PRMT R13, R4, 0x7632, R13 ;  /* 0x00007632040d7816 */ /* 0x004fc8000000000d */
[----:B------:R-:W-:Y:S02]  /*0cd0*/  SHF.L.U32 R13, R13, 0x10, RZ ;  /* 0x000000100d0d7819 */ /* 0x000fe400000006ff */
[----:B------:R-:W-:-:S03]  /*0ce0*/  SHF.L.U32 R25, R4, 0x10, RZ ;  /* 0x0000001004197819 */ /* 0x000fc600000006ff */
[----:B------:R-:W-:Y:S01]  /*0cf0*/  FMUL R14, R13, R14 ;  /* 0x0000000e0d0e7220 */ /* 0x000fe20000400000 */
[----:B------:R-:W-:-:S03]  /*0d00*/  PRMT R4, R5, 0x7632, R4 ;  /* 0x0000763205047816 */ /* 0x000fc60000000004 */
[----:B------:R-:W-:Y:S01]  /*0d10*/  FFMA R25, R25, R8, R14 ;  /* 0x0000000819197223 */ /* 0x000fe2000000000e */
[----:B------:R-:W-:Y:S01]  /*0d20*/  PRMT R8, R9, 0x7632, R8 ;  /* 0x0000763209087816 */ /* 0x000fe20000000008 */
[----:B------:R-:W-:-:S03]  /*0d30*/  IMAD.U32 R4, R4, 0x10000, RZ ;  /* 0x0001000004047824 */ /* 0x000fc600078e00ff */
[----:B------:R-:W-:Y:S02]  /*0d40*/  SHF.L.U32 R13, R8, 0x10, RZ ;  /* 0x00000010080d7819 */ /* 0x000fe400000006ff */
[----:B------:R-:W-:-:S03]  /*0d50*/  PRMT R8, R10, 0x7632, R8 ;  /* 0x000076320a087816 */ /* 0x000fc60000000008 */
[----:B------:R-:W-:Y:S01]  /*0d60*/  FMUL R24, R4, R13 ;  /* 0x0000000d04187220 */ /* 0x000fe20000400000 */
[----:B------:R-:W-:Y:S02]  /*0d70*/  PRMT R4, R6, 0x7632, R4 ;  /* 0x0000763206047816 */ /* 0x000fe40000000004 */
[----:B------:R-:W-:Y:S02]  /*0d80*/  SHF.L.U32 R13, R5, 0x10, RZ ;  /* 0x00000010050d7819 */ /* 0x000fe400000006ff */
[----:B------:R-:W-:Y:S01]  /*0d90*/  SHF.L.U32 R15, R8, 0x10, RZ ;  /* 0x00000010080f7819 */ /* 0x000fe200000006ff */
[----:B------:R-:W-:Y:S01]  /*0da0*/  IMAD.U32 R4, R4, 0x10000, RZ ;  /* 0x0001000004047824 */ /* 0x000fe200078e00ff */
[----:B------:R-:W-:Y:S01]  /*0db0*/  SHF.L.U32 R9, R9, 0x10, RZ ;  /* 0x0000001009097819 */ /* 0x000fe200000006ff */
[----:B------:R-:W-:Y:S02]  /*0dc0*/  FADD R5, R27, R12 ;  /* 0x0000000c1b057221 */ /* 0x000fe40000000000 */
[----:B------:R-:W-:-:S02]  /*0dd0*/  FMUL R27, R4, R15 ;  /* 0x0000000f041b7220 */ /* 0x000fc40000400000 */
[----:B------:R-:W-:Y:S02]  /*0de0*/  FFMA R24, R13, R9, R24 ;  /* 0x000000090d187223 */ /* 0x000fe40000000018 */
[----:B------:R-:W2:Y:S01]  /*0df0*/  LDG.E.128.CONSTANT R12, desc[UR6][R30.64+0x400] ;  /* 0x000400061e0c7981 */ /* 0x000ea2000c1e9d00 */
[----:B------:R-:W-:Y:S02]  /*0e00*/  PRMT R29, R7, 0x7632, R29 ;  /* 0x00007632071d7816 */ /* 0x000fe4000000001d */
[----:B------:R-:W-:Y:S02]  /*0e10*/  PRMT R4, R11, 0x7632, R4 ;  /* 0x000076320b047816 */ /* 0x000fe40000000004 */
[----:B------:R-:W-:-:S03]  /*0e20*/  SHF.L.U32 R29, R29, 0x10, RZ ;  /* 0x000000101d1d7819 */ /* 0x000fc600000006ff */
[----:B------:R-:W-:Y:S01]  /*0e30*/  IMAD.U32 R4, R4, 0x10000, RZ ;  /* 0x0001000004047824 */ /* 0x000fe200078e00ff */
[----:B------:R-:W-:-:S03]  /*0e40*/  SHF.L.U32 R11, R11, 0x10, RZ ;  /* 0x000000100b0b7819 */ /* 0x000fc600000006ff */
[----:B------:R-:W-:Y:S01]  /*0e50*/  FMUL R29, R29, R4 ;  /* 0x000000041d1d7220 */ /* 0x000fe20000400000 */
[----:B------:R-:W-:Y:S01]  /*0e60*/  SHF.L.U32 R4, R7, 0x10, RZ ;  /* 0x0000001007047819 */ /* 0x000fe200000006ff */
[----:B------:R-:W-:-:S04]  /*0e70*/  FADD R5, R5, R26 ;  /* 0x0000001a05057221 */ /* 0x000fc80000000000 */
[----:B------:R-:W-:Y:S01]  /*0e80*/  FFMA R29, R4, R11, R29 ;  /* 0x0000000b041d7223 */ /* 0x000fe2000000001d */
[----:B------:R-:W-:Y:S01]  /*0e90*/  FADD R28, R5, R28 ;  /* 0x0000001c051c7221 */ /* 0x000fe20000000000 */
[----:B---3--:R-:W-:Y:S01]  /*0ea0*/  PRMT R4, R16, 0x7632, R4 ;  /* 0x0000763210047816 */ /* 0x008fe20000000004 */
[----:B------:R-:W-:Y:S01]  /*0eb0*/  IMAD.U32 R6, R6, 0x10000, RZ ;  /* 0x0001000006067824 */ /* 0x000fe200078e00ff */
[----:B------:R-:W-:-:S03]  /*0ec0*/  SHF.L.U32 R10, R10, 0x10, RZ ;  /* 0x000000100a0a7819 */ /* 0x000fc600000006ff */
[----:B------:R-:W-:Y:S02]  /*0ed0*/  IMAD.U32 R4, R4, 0x10000, RZ ;  /* 0x0001000004047824 */ /* 0x000fe400078e00ff */
[----:B------:R-:W-:Y:S02]  /*0ee0*/  FFMA R27, R6, R10, R27 ;  /* 0x0000000a061b7223 */ /* 0x000fe4000000001b */
[----:B------:R-:W3:Y:S01]  /*0ef0*/  LDG.E.128.CONSTANT R8, desc[UR6][R30.64+0x600] ;  /* 0x000600061e087981 */ /* 0x000ee2000c1e9d00 */
[----:B------:R-:W-:Y:S02]  /*0f00*/  SHF.L.U32 R35, R16, 0x10, RZ ;  /* 0x0000001010237819 */ /* 0x000fe400000006ff */
[----:B--2---:R-:W-:-:S04]  /*0f10*/  PRMT R5, R12, 0x7632, R5 ;  /* 0x000076320c057816 */ /* 0x004fc80000000005 */
[----:B------:R-:W-:-:S05]  /*0f20*/  SHF.L.U32 R5, R5, 0x10, RZ ;  /* 0x0000001005057819 */ /* 0x000fca00000006ff */
[----:B------:R-:W-:Y:S02]  /*0f30*/  FMUL R26, R4, R5 ;  /* 0x00000005041a7220 */ /* 0x000fe40000400000 */
[----:B------:R-:W2:Y:S01]  /*0f40*/  LDG.E.128.CONSTANT R4, desc[UR6][R32.64+0x600] ;  /* 0x0006000620047981 */ /* 0x000ea2000c1e9d00 */
        /* <DEDUP_REMOVED lines=9> */
[----:B------:R-:W-:-:S03]  /*0fe0*/  PRMT R16, R14, 0x7632, R16 ;  /* 0x000076320e107816 */ /* 0x000fc60000000010 */
[----:B------:R-:W-:Y:S01]  /*0ff0*/  FFMA R12, R17, R13, R12 ;  /* 0x0000000d110c7223 */ /* 0x000fe2000000000c */
[----:B------:R-:W-:Y:S01]  /*1000*/  PRMT R13, R18, 0x7632, R13 ;  /* 0x00007632120d7816 */ /* 0x000fe2000000000d */
[----:B------:R-:W-:Y:S02]  /*1010*/  IMAD.U32 R16, R16, 0x10000, RZ ;  /* 0x0001000010107824 */ /* 0x000fe400078e00ff */
[----:B------:R-:W-:Y:S01]  /*1020*/  FADD R25, R28, R25 ;  /* 0x000000191c197221 */ /* 0x000fe20000000000 */
[----:B------:R-:W-:-:S03]  /*1030*/  SHF.L.U32 R13, R13, 0x10, RZ ;  /* 0x000000100d0d7819 */ /* 0x000fc600000006ff */
[----:B------:R-:W-:Y:S01]  /*1040*/  FADD R24, R25, R24 ;  /* 0x0000001819187221 */ /* 0x000fe20000000000 */
[----:B------:R-:W-:Y:S01]  /*1050*/  SHF.L.U32 R14, R14, 0x10, RZ ;  /* 0x000000100e0e7819 */ /* 0x000fe200000006ff */
[----:B------:R-:W-:Y:S01]  /*1060*/  FMUL R16, R13, R16 ;  /* 0x000000100d107220 */ /* 0x000fe20000400000 */
[----:B------:R-:W-:Y:S01]  /*1070*/  SHF.L.U32 R13, R18, 0x10, RZ ;  /* 0x00000010120d7819 */ /* 0x000fe200000006ff */
[----:B------:R-:W-:Y:S01]  /*1080*/  FADD R24, R24, R27 ;  /* 0x0000001b18187221 */ /* 0x000fe20000000000 */
[----:B------:R-:W-:-:S03]  /*1090*/  PRMT R17, R15, 0x7632, R17 ;  /* 0x000076320f117816 */ /* 0x000fc60000000011 */
[----:B------:R-:W-:Y:S01]  /*10a0*/  FFMA R13, R13, R14, R16 ;  /* 0x0000000e0d0d7223 */ /* 0x000fe20000000010 */
[----:B------:R-:W-:Y:S01]  /*10b0*/  PRMT R14, R19, 0x7632, R14 ;  /* 0x00007632130e7816 */ /* 0x000fe2000000000e */
[----:B------:R-:W-:Y:S01]  /*10c0*/  FADD R29, R24, R29 ;  /* 0x0000001d181d7221 */ /* 0x000fe20000000000 */
[----:B------:R-:W-:Y:S02]  /*10d0*/  SHF.L.U32 R17, R17, 0x10, RZ ;  /* 0x0000001011117819 */ /* 0x000fe400000006ff */
[----:B------:R-:W-:Y:S01]  /*10e0*/  SHF.L.U32 R16, R14, 0x10, RZ ;  /* 0x000000100e107819 */ /* 0x000fe200000006ff */
[----:B------:R-:W-:Y:S01]  /*10f0*/  FADD R29, R29, R26 ;  /* 0x0000001a1d1d7221 */ /* 0x000fe20000000000 */
[----:B------:R-:W-:Y:S01]  /*1100*/  IMAD.U32 R19, R19, 0x10000, RZ ;  /* 0x0001000013137824 */ /* 0x000fe200078e00ff */
[----:B---3--:R-:W-:Y:S01]  /*1110*/  PRMT R18, R8, 0x7632, R18 ;  /* 0x0000763208127816 */ /* 0x008fe20000000012 */
[----:B------:R-:W-:Y:S02]  /*1120*/  IMAD.U32 R14, R15, 0x10000, RZ ;  /* 0x000100000f0e7824 */ /* 0x000fe400078e00ff */
[----:B------:R-:W-:Y:S01]  /*1130*/  FMUL R16, R16, R17 ;  /* 0x0000001110107220 */ /* 0x000fe20000400000 */
[----:B------:R-:W-:Y:S01]  /*1140*/  FADD R12, R29, R12 ;  /* 0x0000000c1d0c7221 */ /* 0x000fe20000000000 */
[----:B------:R-:W-:-:S02]  /*1150*/  SHF.L.U32 R18, R18, 0x10, RZ ;  /* 0x0000001012127819 */ /* 0x000fc400000006ff */
[--C-:B------:R-:W-:Y:S01]  /*1160*/  FFMA R19, R19, R14, R16.reuse ;  /* 0x0000000e13137223 */ /* 0x100fe20000000010 */
[----:B------:R-:W-:Y:S01]  /*1170*/  FADD R14, R12, R13 ;  /* 0x0000000d0c0e7221 */ /* 0x000fe20000000000 */
[----:B------:R-:W-:-:S04]  /*1180*/  PRMT R16, R9, 0x7632, R16 ;  /* 0x0000763209107816 */ /* 0x000fc80000000010 */
[----:B------:R-:W-:Y:S02]  /*1190*/  SHF.L.U32 R17, R16, 0x10, RZ ;  /* 0x0000001010117819 */ /* 0x000fe400000006ff */
[----:B------:R-:W-:Y:S02]  /*11a0*/  IADD3 R23, PT, PT, R23, 0x80, RZ ;  /* 0x0000008017177810 */ /* 0x000fe40007ffe0ff */
[----:B------:R-:W-:Y:S02]  /*11b0*/  SHF.L.U32 R9, R9, 0x10, RZ ;  /* 0x0000001009097819 */ /* 0x000fe400000006ff */
[----:B------:R-:W-:Y:S01]  /*11c0*/  ISETP.GE.AND P1, PT, R23, UR4, PT ;  /* 0x0000000417007c0c */ /* 0x000fe2000bf26270 */
[----:B------:R-:W-:Y:S01]  /*11d0*/  VIADD R22, R22, 0x80 ;  /* 0x0000008016167836 */ /* 0x000fe20000000000 */
[C---:B--2---:R-:W-:Y:S01]  /*11e0*/  PRMT R15, R4.reuse, 0x7632, R15 ;  /* 0x00007632040f7816 */ /* 0x044fe2000000000f */
[----:B------:R-:W-:-:S03]  /*11f0*/  IMAD.U32 R13, R4, 0x10000, RZ ;  /* 0x00010000040d7824 */ /* 0x000fc600078e00ff */
[----:B------:R-:W-:Y:S01]  /*1200*/  SHF.L.U32 R15, R15, 0x10, RZ ;  /* 0x000000100f0f7819 */ /* 0x000fe200000006ff */
[----:B------:R-:W-:Y:S01]  /*1210*/  FADD R4, R14, R19 ;  /* 0x000000130e047221 */ /* 0x000fe20000000000 */
[----:B------:R-:W-:-:S03]  /*1220*/  PRMT R14, R5, 0x7632, R14 ;  /* 0x00007632050e7816 */ /* 0x000fc6000000000e */
[----:B------:R-:W-:Y:S01]  /*1230*/  FMUL R12, R15, R18 ;  /* 0x000000120f0c7220 */ /* 0x000fe20000400000 */
[----:B------:R-:W-:Y:S02]  /*1240*/  SHF.L.U32 R15, R8, 0x10, RZ ;  /* 0x00000010080f7819 */ /* 0x000fe400000006ff */
[C---:B------:R-:W-:Y:S02]  /*1250*/  SHF.L.U32 R8, R6.reuse, 0x10, RZ ;  /* 0x0000001006087819 */ /* 0x040fe400000006ff */
[----:B------:R-:W-:Y:S01]  /*1260*/  PRMT R16, R6, 0x7632, R16 ;  /* 0x0000763206107816 */ /* 0x000fe20000000010 */
[C---:B------:R-:W-:Y:S01]  /*1270*/  IMAD.U32 R6, R7.reuse, 0x10000, RZ ;  /* 0x0001000007067824 */ /* 0x040fe200078e00ff */
[----:B------:R-:W-:Y:S01]  /*1280*/  PRMT R18, R7, 0x7632, R18 ;  /* 0x0000763207127816 */ /* 0x000fe20000000012 */
[----:B------:R-:W-:Y:S01]  /*1290*/  IMAD.U32 R14, R14, 0x10000, RZ ;  /* 0x000100000e0e7824 */ /* 0x000fe200078e00ff */
[----:B------:R-:W-:Y:S01]  /*12a0*/  PRMT R7, R10, 0x7632, R7 ;  /* 0x000076320a077816 */ /* 0x000fe20000000007 */
[--C-:B------:R-:W-:Y:S01]  /*12b0*/  FFMA R13, R13, R15, R12.reuse ;  /* 0x0000000f0d0d7223 */ /* 0x100fe2000000000c */
[----:B------:R-:W-:Y:S01]  /*12c0*/  SHF.L.U32 R5, R5, 0x10, RZ ;  /* 0x0000001005057819 */ /* 0x000fe200000006ff */
[----:B------:R-:W-:Y:S01]  /*12d0*/  FMUL R14, R14, R17 ;  /* 0x000000110e0e7220 */ /* 0x000fe20000400000 */
[----:B------:R-:W-:Y:S01]  /*12e0*/  PRMT R12, R11, 0x7632, R12 ;  /* 0x000076320b0c7816 */ /* 0x000fe2000000000c */
[----:B------:R-:W-:Y:S01]  /*12f0*/  IMAD.U32 R15, R7, 0x10000, RZ ;  /* 0x00010000070f7824 */ /* 0x000fe200078e00ff */
[----:B------:R-:W-:Y:S01]  /*1300*/  SHF.L.U32 R16, R16, 0x10, RZ ;  /* 0x0000001010107819 */ /* 0x000fe200000006ff */
[----:B------:R-:W-:Y:S01]  /*1310*/  FFMA R5, R5, R9, R14 ;  /* 0x0000000905057223 */ /* 0x000fe2000000000e */
[----:B------:R-:W-:Y:S01]  /*1320*/  SHF.L.U32 R7, R10, 0x10, RZ ;  /* 0x000000100a077819 */ /* 0x000fe200000006ff */
[----:B------:R-:W-:Y:S01]  /*1330*/  IMAD.U32 R17, R12, 0x10000, RZ ;  /* 0x000100000c117824 */ /* 0x000fe200078e00ff */
[----:B------:R-:W-:Y:S01]  /*1340*/  SHF.L.U32 R18, R18, 0x10, RZ ;  /* 0x0000001012127819 */ /* 0x000fe200000006ff */
[----:B------:R-:W-:Y:S01]  /*1350*/  FMUL R15, R16, R15 ;  /* 0x0000000f100f7220 */ /* 0x000fe20000400000 */
[----:B------:R-:W-:Y:S01]  /*1360*/  FADD R4, R4, R13 ;  /* 0x0000000d04047221 */ /* 0x000fe20000000000 */
[----:B------:R-:W-:-:S02]  /*1370*/  SHF.L.U32 R11, R11, 0x10, RZ ;  /* 0x000000100b0b7819 */ /* 0x000fc400000006ff */
[----:B------:R-:W-:Y:S01]  /*1380*/  FMUL R17, R18, R17 ;  /* 0x0000001112117220 */ /* 0x000fe20000400000 */
[----:B------:R-:W-:Y:S01]  /*1390*/  FFMA R7, R8, R7, R15 ;  /* 0x0000000708077223 */ /* 0x000fe2000000000f */
[----:B------:R-:W-:Y:S02]  /*13a0*/  FADD R4, R4, R5 ;  /* 0x0000000504047221 */ /* 0x000fe40000000000 */
[----:B------:R-:W-:Y:S02]  /*13b0*/  FFMA R11, R6, R11, R17 ;  /* 0x0000000b060b7223 */ /* 0x000fe40000000011 */
[----:B------:R-:W-:-:S04]  /*13c0*/  FADD R4, R4, R7 ;  /* 0x0000000704047221 */ /* 0x000fc80000000000 */
[----:B------:R-:W-:Y:S01]  /*13d0*/  FADD R24, R4, R11 ;  /* 0x0000000b04187221 */ /* 0x000fe20000000000 */
[----:B------:R-:W-:Y:S06]  /*13e0*/  @!P1 BRA `(.L_x_43) ;  /* 0xfffffff400809947 */ /* 0x000fec000383ffff */
.L_x_40:
[----:B-1----:R-:W-:Y:S05]  /*13f0*/  BSYNC.RECONVERGENT B0 ;  /* 0x0000000000007941 */ /* 0x002fea0003800200 */
.L_x_39:
[----:B------:R-:W-:Y:S01]  /*1400*/  UMOV UR8, 0xffffffff ;  /* 0xffffffff00087882 */ /* 0x000fe20000000000 */
[----:B------:R-:W-:Y:S02]  /*1410*/  ISETP.NE.AND P1, PT, R21, RZ, PT ;  /* 0x000000ff1500720c */ /* 0x000fe40003f25270 */
[----:B------:R-:W-:Y:S11]  /*1420*/  BRA.DIV UR8, `(.L_x_44) ;  /* 0x00000002083c7947 */ /* 0x000ff6000b800000 */
        /* <DEDUP_REMOVED lines=9> */
.L_x_52:
[----:B------:R-:W2:Y:S01]  /*14c0*/  @!P1 LDC.64 R4, c[0x0][0x390] ;  /* 0x0000e400ff049b82 */ /* 0x000ea20000000a00 */
[----:B-1----:R-:W-:Y:S01]  /*14d0*/  FADD R9, R6, R9 ;  /* 0x0000000906097221 */ /* 0x002fe20000000000 */
[----:B--2---:R-:W-:-:S05]  /*14e0*/  @!P1 IMAD.WIDE R4, R2, 0x4, R4 ;  /* 0x0000000402049825 */ /* 0x004fca00078e0204 */
[----:B------:R2:W-:Y:S01]  /*14f0*/  @!P1 STG.E desc[UR6][R4.64], R9 ;  /* 0x0000000904009986 */ /* 0x0005e2000c101906 */
[----:B------:R-:W-:Y:S05]  /*1500*/  @!P0 BRA `(.L_x_45) ;  /* 0xffffffe800f88947 */ /* 0x000fea000383ffff */
[----:B------:R-:W-:Y:S05]  /*1510*/  EXIT ;  /* 0x000000000000794d */ /* 0x000fea0003800000 */
.L_x_44:
[----:B------:R-:W-:Y:S01]  /*1520*/  HFMA2 R10, -RZ, RZ, 0, 9.5367431640625e-07 ;  /* 0x00000010ff0a7431 */ /* 0x000fe200000001ff */
[----:B------:R-:W-:Y:S01]  /*1530*/  BSSY B0, `(.L_x_46) ;  /* 0x0000007000007945 */ /* 0x000fe20003800000 */
[----:B------:R-:W-:Y:S01]  /*1540*/  MOV R5, R24 ;  /* 0x0000001800057202 */ /* 0x000fe20000000f00 */
[----:B------:R-:W-:Y:S01]  /*1550*/  IMAD.MOV.U32 R11, RZ, RZ, 0x1f ;  /* 0x0000001fff0b7424 */ /* 0x000fe200078e00ff */
[----:B------:R-:W-:-:S07]  /*1560*/  MOV R8, 0xffffffff ;  /* 0xffffffff00087802 */ /* 0x000fce0000000f00 */
[----:B------:R-:W-:Y:S05]  /*1570*/  WARPSYNC.COLLECTIVE R8, `(.L_x_47) ;  /* 0x0000000008087348 */ /* 0x000fea0003c00000 */
[----:B------:R0:W1:Y:S02]  /*1580*/  SHFL.DOWN P2, R9, R5, R10, R11 ;  /* 0x0800000a05097389 */ /* 0x000064000004000b */
[----:B01----:R-:W-:Y:S05]  /*1590*/  ENDCOLLECTIVE ;  /* 0x000000000000791b */ /* 0x003fea0003800000 */
.L_x_47:
[----:B------:R-:W-:Y:S05]  /*15a0*/  BSYNC B0 ;  /* 0x0000000000007941 */ /* 0x000fea0003800000 */
.L_x_46:
[----:B------:R-:W-:Y:S01]  /*15b0*/  MOV R5, R9 ;  /* 0x0000000900057202 */ /* 0x000fe20000000f00 */
[----:B------:R-:W-:Y:S02]  /*15c0*/  HFMA2 R11, -RZ, RZ, 0, 1.847743988037109375e-06 ;  /* 0x0000001fff0b7431 */ /* 0x000fe400000001ff */
[----:B------:R-:W-:Y:S01]  /*15d0*/  IMAD.MOV.U32 R10, RZ, RZ, 0x8 ;  /* 0x00000008ff0a7424 */ /* 0x000fe200078e00ff */
[----:B------:R-:W-:Y:S01]  /*15e0*/  MOV R8, 0xffffffff ;  /* 0xffffffff00087802 */ /* 0x000fe20000000f00 */
[----:B------:R-:W-:-:S07]  /*15f0*/  FADD R5, R5, R24 ;  /* 0x0000001805057221 */ /* 0x000fce0000000000 */
[----:B------:R-:W-:Y:S05]  /*1600*/  WARPSYNC.COLLECTIVE R8, `(.L_x_48) ;  /* 0x0000000008087348 */ /* 0x000fea0003c00000 */
[----:B------:R0:W1:Y:S02]  /*1610*/  SHFL.DOWN P2, R9, R5, R10, R11 ;  /* 0x0800000a05097389 */ /* 0x000064000004000b */
[----:B01----:R-:W-:Y:S05]  /*1620*/  ENDCOLLECTIVE ;  /* 0x000000000000791b */ /* 0x003fea0003800000 */
.L_x_48:
[----:B------:R-:W-:Y:S02]  /*1630*/  HFMA2 R10, -RZ, RZ, 0, 2.384185791015625e-07 ;  /* 0x00000004ff0a7431 */ /* 0x000fe400000001ff */
[----:B------:R-:W-:-:S04]  /*1640*/  IMAD.MOV.U32 R4, RZ, RZ, R9 ;  /* 0x000000ffff047224 */ /* 0x000fc800078e0009 */
[----:B------:R-:W-:-:S05]  /*1650*/  FADD R4, R5, R4 ;  /* 0x0000000405047221 */ /* 0x000fca0000000000 */
[----:B------:R-:W-:-:S07]  /*1660*/  MOV R5, R4 ;  /* 0x0000000400057202 */ /* 0x000fce0000000f00 */
[----:B------:R-:W-:Y:S05]  /*1670*/  WARPSYNC.COLLECTIVE R8, `(.L_x_49) ;  /* 0x0000000008087348 */ /* 0x000fea0003c00000 */
[----:B------:R0:W1:Y:S02]  /*1680*/  SHFL.DOWN P2, R9, R5, R10, R11 ;  /* 0x0800000a05097389 */ /* 0x000064000004000b */
[----:B01----:R-:W-:Y:S05]  /*1690*/  ENDCOLLECTIVE ;  /* 0x000000000000791b */ /* 0x003fea0003800000 */
.L_x_49:
[----:B------:R-:W-:Y:S02]  /*16a0*/  HFMA2 R10, -RZ, RZ, 0, 1.1920928955078125e-07 ;  /* 0x00000002ff0a7431 */ /* 0x000fe400000001ff */
[----:B------:R-:W-:-:S04]  /*16b0*/  IMAD.MOV.U32 R7, RZ, RZ, R9 ;  /* 0x000000ffff077224 */ /* 0x000fc800078e0009 */
[----:B------:R-:W-:-:S05]  /*16c0*/  FADD R7, R4, R7 ;  /* 0x0000000704077221 */ /* 0x000fca0000000000 */
[----:B------:R-:W-:-:S07]  /*16d0*/  MOV R5, R7 ;  /* 0x0000000700057202 */ /* 0x000fce0000000f00 */
[----:B------:R-:W-:Y:S05]  /*16e0*/  WARPSYNC.COLLECTIVE R8, `(.L_x_50) ;  /* 0x0000000008087348 */ /* 0x000fea0003c00000 */
[----:B------:R0:W1:Y:S02]  /*16f0*/  SHFL.DOWN P2, R9, R5, R10, R11 ;  /* 0x0800000a05097389 */ /* 0x000064000004000b */
[----:B01----:R-:W-:Y:S05]  /*1700*/  ENDCOLLECTIVE ;  /* 0x000000000000791b */ /* 0x003fea0003800000 */
.L_x_50:
[----:B------:R-:W-:Y:S02]  /*1710*/  HFMA2 R10, -RZ, RZ, 0, 5.9604644775390625e-08 ;  /* 0x00000001ff0a7431 */ /* 0x000fe400000001ff */
[----:B------:R-:W-:-:S04]  /*1720*/  IMAD.MOV.U32 R6, RZ, RZ, R9 ;  /* 0x000000ffff067224 */ /* 0x000fc800078e0009 */
[----:B------:R-:W-:-:S05]  /*1730*/  FADD R6, R7, R6 ;  /* 0x0000000607067221 */ /* 0x000fca0000000000 */
[----:B------:R-:W-:-:S07]  /*1740*/  MOV R5, R6 ;  /* 0x0000000600057202 */ /* 0x000fce0000000f00 */
[----:B------:R-:W-:Y:S05]  /*1750*/  WARPSYNC.COLLECTIVE R8, `(.L_x_51) ;  /* 0x0000000008087348 */ /* 0x000fea0003c00000 */
[----:B------:R0:W1:Y:S02]  /*1760*/  SHFL.DOWN P2, R9, R5, R10, R11 ;  /* 0x0800000a05097389 */ /* 0x000064000004000b */
[----:B01----:R-:W-:Y:S05]  /*1770*/  ENDCOLLECTIVE ;  /* 0x000000000000791b */ /* 0x003fea0003800000 */
.L_x_51:
[----:B------:R-:W-:Y:S05]  /*1780*/  BRA `(.L_x_52) ;  /* 0xfffffffc004c7947 */ /* 0x000fea000383ffff */
.L_x_53:
        /* <DEDUP_REMOVED lines=15> */
.L_x_95:


//--------------------- .text._Z24compute_delta_vectorizedPK13__nv_bfloat16S1_Pfii --------------------------
	.section	.text._Z24compute_delta_vectorizedPK13__nv_bfloat16S1_Pfii,"ax",@progbits
	.align	128
        .global         _Z24compute_delta_vectorizedPK13__nv_bfloat16S1_Pfii
        .type           _Z24compute_delta_vectorizedPK13__nv_bfloat16S1_Pfii,@function
        .size           _Z24compute_delta_vectorizedPK13__nv_bfloat16S1_Pfii,(.L_x_96 - _Z24compute_delta_vectorizedPK13__nv_bfloat16S1_Pfii)
        .other          _Z24compute_delta_vectorizedPK13__nv_bfloat16S1_Pfii,@"STO_CUDA_ENTRY STV_DEFAULT"
_Z24compute_delta_vectorizedPK13__nv_bfloat16S1_Pfii:
.text._Z24compute_delta_vectorizedPK13__nv_bfloat16S1_Pfii:
[----:B------:R-:W-:Y:S01]  /*0000*/  LDC R1, c[0x0][0x37c] ;  /* 0x0000df00ff017b82 */ /* 0x000fe20000000800 */
[----:B------:R-:W0:Y:S01]  /*0010*/  S2R R0, SR_TID.X ;  /* 0x0000000000007919 */ /* 0x000e220000002100 */
[----:B------:R-:W1:Y:S01]  /*0020*/  LDCU.64 UR4, c[0x0][0x398] ;  /* 0x00007300ff0477ac */ /* 0x000e620008000a00 */
[----:B0-----:R-:W-:-:S04]  /*0030*/  SHF.R.U32.HI R2, RZ, 0x5, R0 ;  /* 0x00000005ff027819 */ /* 0x001fc80000011600 */
[----:B-1----:R-:W-:Y:S01]  /*0040*/  ISETP.GE.AND P0, PT, R2, UR4, PT ;  /* 0x0000000402007c0c */ /* 0x002fe2000bf06270 */
[----:B------:R-:W-:-:S12]  /*0050*/  ULEA.HI UR4, UR5, UR5, URZ, 0x1 ;  /* 0x0000000505047291 */ /* 0x000fd8000f8f08ff */
[----:B------:R-:W-:Y:S05]  /*0060*/  @P0 EXIT ;  /* 0x000000000000094d */ /* 0x000fea0003800000 */
[----:B------:R-:W0:Y:S01]  /*0070*/  S2UR UR14, SR_CTAID.X ;  /* 0x00000000000e79c3 */ /* 0x000e220000002500 */
[----:B------:R-:W1:Y:S01]  /*0080*/  LDCU.128 UR8, c[0x0][0x380] ;  /* 0x00007000ff0877ac */ /* 0x000e620008000c00 */
[----:B------:R-:W-:Y:S01]  /*0090*/  LOP3.LUT R0, R0, 0x1f, RZ, 0xc0, !PT ;  /* 0x0000001f00007812 */ /* 0x000fe200078ec0ff */
[----:B------:R-:W-:-:S03]  /*00a0*/  USHF.R.S32.HI UR4, URZ, 0x1, UR4 ;  /* 0x00000001ff047899 */ /* 0x000fc60008011404 */
[----:B------:R-:W-:Y:S01]  /*00b0*/  LOP3.LUT R4, RZ, R0, RZ, 0x33, !PT ;  /* 0x00000000ff047212 */ /* 0x000fe200078e33ff */
[----:B------:R-:W2:Y:S01]  /*00c0*/  LDCU.64 UR12, c[0x0][0x358] ;  /* 0x00006b00ff0c77ac */ /* 0x000ea20008000a00 */
[----:B------:R-:W-:Y:S02]  /*00d0*/  LOP3.LUT R3, R0, 0x20, RZ, 0xfc, !PT ;  /* 0x0000002000037812 */ /* 0x000fe400078efcff */
[----:B------:R-:W-:Y:S01]  /*00e0*/  IADD3 R4, PT, PT, R4, UR4, RZ ;  /* 0x0000000404047c10 */ /* 0x000fe2000fffe0ff */
[----:B-1----:R-:W-:Y:S02]  /*00f0*/  UIADD3 UR7, UP0, UPT, UR10, 0x80, URZ ;  /* 0x000000800a077890 */ /* 0x002fe4000ff1e0ff */
[----:B------:R-:W-:Y:S02]  /*0100*/  UIADD3 UR5, UP1, UPT, UR8, 0x80, URZ ;  /* 0x0000008008057890 */ /* 0x000fe4000ff3e0ff */
[----:B------:R-:W-:Y:S02]  /*0110*/  UIADD3.X UR8, UPT, UPT, URZ, UR11, URZ, UP0, !UPT ;  /* 0x0000000bff087290 */ /* 0x000fe400087fe4ff */
[----:B0-2---:R-:W-:-:S12]  /*0120*/  UIADD3.X UR6, UPT, UPT, URZ, UR9, URZ, UP1, !UPT ;  /* 0x00000009ff067290 */ /* 0x005fd80008ffe4ff */
.L_x_60:
[----:B01----:R-:W0:Y:S01]  /*0130*/  LDC R7, c[0x0][0x398] ;  /* 0x0000e600ff077b82 */ /* 0x003e220000000800 */
[----:B------:R-:W-:Y:S01]  /*0140*/  ISETP.GE.AND P1, PT, R0, UR4, PT ;  /* 0x0000000400007c0c */ /* 0x000fe2000bf26270 */
[----:B------:R-:W-:Y:S01]  /*0150*/  BSSY.RECONVERGENT B0, `(.L_x_54) ;  /* 0x0000041000007945 */ /* 0x000fe20003800200 */
[----:B------:R-:W-:Y:S02]  /*0160*/  HFMA2 R8, -RZ, RZ, 0, 0 ;  /* 0x00000000ff087431 */ /* 0x000fe400000001ff */
[----:B0-----:R-:W-:Y:S02]  /*0170*/  IMAD R5, R7, UR14, R2 ;  /* 0x0000000e07057c24 */ /* 0x001fe4000f8e0202 */
[----:B------:R-:W-:-:S05]  /*0180*/  VIADD R2, R2, 0x4 ;  /* 0x0000000402027836 */ /* 0x000fca0000000000 */
[----:B------:R-:W-:Y:S02]  /*0190*/  ISETP.GE.AND P0, PT, R2, R7, PT ;  /* 0x000000070200720c */ /* 0x000fe40003f06270 */
[----:B------:R-:W-:Y:S11]  /*01a0*/  @P1 BRA `(.L_x_55) ;  /* 0x0000000000ec1947 */ /* 0x000ff60003800000 */
[C---:B------:R-:W-:Y:S01]  /*01b0*/  LOP3.LUT P1, RZ, R4.reuse, 0x20, RZ, 0xc0, !PT ;  /* 0x0000002004ff7812 */ /* 0x040fe2000782c0ff */
[----:B------:R-:W-:Y:S01]  /*01c0*/  BSSY.RECONVERGENT B1, `(.L_x_56) ;  /* 0x0000017000017945 */ /* 0x000fe20003800200 */
[----:B------:R-:W-:Y:S01]  /*01d0*/  ISETP.GE.U32.AND P2, PT, R4, 0x20, PT ;  /* 0x000000200400780c */ /* 0x000fe20003f46070 */
[----:B------:R-:W-:Y:S01]  /*01e0*/  IMAD R15, R5, UR4, RZ ;  /* 0x00000004050f7c24 */ /* 0x000fe2000f8e02ff */
[----:B------:R-:W-:Y:S01]  /*01f0*/  MOV R6, R0 ;  /* 0x0000000000067202 */ /* 0x000fe20000000f00 */
[----:B------:R-:W-:-:S08]  /*0200*/  IMAD.MOV.U32 R8, RZ, RZ, RZ ;  /* 0x000000ffff087224 */ /* 0x000fd000078e00ff */
[----:B------:R-:W-:Y:S05]  /*0210*/  @P1 BRA `(.L_x_57) ;  /* 0x0000000000441947 */ /* 0x000fea0003800000 */
[----:B------:R-:W0:Y:S01]  /*0220*/  LDC.64 R8, c[0x0][0x380] ;  /* 0x0000e000ff087b82 */ /* 0x000e220000000a00 */
[----:B------:R-:W-:-:S07]  /*0230*/  IMAD.IADD R7, R0, 0x1, R15 ;  /* 0x0000000100077824 */ /* 0x000fce00078e020f */
[----:B------:R-:W1:Y:S01]  /*0240*/  LDC.64 R10, c[0x0][0x388] ;  /* 0x0000e200ff0a7b82 */ /* 0x000e620000000a00 */
[----:B0-----:R-:W-:-:S06]  /*0250*/  IMAD.WIDE R8, R7, 0x4, R8 ;  /* 0x0000000407087825 */ /* 0x001fcc00078e0208 */
[----:B------:R-:W2:Y:S01]  /*0260*/  LDG.E.CONSTANT R8, desc[UR12][R8.64] ;  /* 0x0000000c08087981 */ /* 0x000ea2000c1e9900 */
[----:B-1----:R-:W-:-:S06]  /*0270*/  IMAD.WIDE R10, R7, 0x4, R10 ;  /* 0x00000004070a7825 */ /* 0x002fcc00078e020a */
[----:B------:R-:W3:Y:S01]  /*0280*/  LDG.E.CONSTANT R10, desc[UR12][R10.64] ;  /* 0x0000000c0a0a7981 */ /* 0x000ee2000c1e9900 */
[----:B--2---:R-:W-:-:S04]  /*0290*/  PRMT R6, R8, 0x7632, R6 ;  /* 0x0000763208067816 */ /* 0x004fc80000000006 */
[----:B------:R-:W-:Y:S02]  /*02a0*/  SHF.L.U32 R7, R6, 0x10, RZ ;  /* 0x0000001006077819 */ /* 0x000fe400000006ff */
[C---:B---3--:R-:W-:Y:S01]  /*02b0*/  PRMT R12, R10.reuse, 0x7632, R12 ;  /* 0x000076320a0c7816 */ /* 0x048fe2000000000c */
[----:B------:R-:W-:Y:S01]  /*02c0*/  IMAD.U32 R13, R10, 0x10000, RZ ;  /* 0x000100000a0d7824 */ /* 0x000fe200078e00ff */
[----:B------:R-:W-:-:S03]  /*02d0*/  SHF.L.U32 R6, R8, 0x10, RZ ;  /* 0x0000001008067819 */ /* 0x000fc600000006ff */
[----:B------:R-:W-:-:S04]  /*02e0*/  IMAD.U32 R12, R12, 0x10000, RZ ;  /* 0x000100000c0c7824 */ /* 0x000fc800078e00ff */
[----:B------:R-:W-:-:S04]  /*02f0*/  FMUL R7, R7, R12 ;  /* 0x0000000c07077220 */ /* 0x000fc80000400000 */
[----:B------:R-:W-:Y:S01]  /*0300*/  FFMA R7, R6, R13, R7 ;  /* 0x0000000d06077223 */ /* 0x000fe20000000007 */
[----:B------:R-:W-:-:S03]  /*0310*/  MOV R6, R3 ;  /* 0x0000000300067202 */ /* 0x000fc60000000f00 */
[----:B------:R-:W-:-:S07]  /*0320*/  FADD R8, RZ, R7 ;  /* 0x00000007ff087221 */ /* 0x000fce0000000000 */
.L_x_57:
[----:B------:R-:W-:Y:S05]  /*0330*/  BSYNC.RECONVERGENT B1 ;  /* 0x0000000000017941 */ /* 0x000fea0003800200 */
.L_x_56:
[----:B------:R-:W-:Y:S05]  /*0340*/  @!P2 BRA `(.L_x_55) ;  /* 0x000000000084a947 */ /* 0x000fea0003800000 */
[----:B------:R-:W-:-:S07]  /*0350*/  IMAD.IADD R7, R15, 0x1, R6 ;  /* 0x000000010f077824 */ /* 0x000fce00078e0206 */
.L_x_58:
[----:B------:R-:W-:Y:S01]  /*0360*/  MOV R12, UR5 ;  /* 0x00000005000c7c02 */ /* 0x000fe20008000f00 */
[----:B------:R-:W-:Y:S01]  /*0370*/  IMAD.U32 R13, RZ, RZ, UR6 ;  /* 0x00000006ff0d7e24 */ /* 0x000fe2000f8e00ff */
[----:B------:R-:W-:Y:S01]  /*0380*/  MOV R10, UR7 ;  /* 0x00000007000a7c02 */ /* 0x000fe20008000f00 */
[----:B------:R-:W-:Y:S02]  /*0390*/  IMAD.U32 R11, RZ, RZ, UR8 ;  /* 0x00000008ff0b7e24 */ /* 0x000fe4000f8e00ff */
[----:B------:R-:W-:-:S04]  /*03a0*/  IMAD.WIDE R12, R7, 0x4, R12 ;  /* 0x00000004070c7825 */ /* 0x000fc800078e020c */
[----:B------:R-:W-:Y:S01]  /*03b0*/  IMAD.WIDE R10, R7, 0x4, R10 ;  /* 0x00000004070a7825 */ /* 0x000fe200078e020a */
[----:B------:R-:W2:Y:S04]  /*03c0*/  LDG.E.CONSTANT R9, desc[UR12][R12.64+-0x80] ;  /* 0xffff800c0c097981 */ /* 0x000ea8000c1e9900 */
[----:B------:R-:W3:Y:S04]  /*03d0*/  LDG.E.CONSTANT R14, desc[UR12][R10.64+-0x80] ;  /* 0xffff800c0a0e7981 */ /* 0x000ee8000c1e9900 */
[----:B------:R-:W4:Y:S04]  /*03e0*/  LDG.E.CONSTANT R17, desc[UR12][R12.64] ;  /* 0x0000000c0c117981 */ /* 0x000f28000c1e9900 */
[----:B------:R-:W5:Y:S01]  /*03f0*/  LDG.E.CONSTANT R18, desc[UR12][R10.64] ;  /* 0x0000000c0a127981 */ /* 0x000f62000c1e9900 */
[----:B------:R-:W-:-:S02]  /*0400*/  VIADD R6, R6, 0x40 ;  /* 0x0000004006067836 */ /* 0x000fc40000000000 */
[----:B------:R-:W-:-:S03]  /*0410*/  VIADD R7, R7, 0x40 ;  /* 0x0000004007077836 */ /* 0x000fc60000000000 */
[----:B------:R-:W-:Y:S02]  /*0420*/  ISETP.GE.AND P1, PT, R6, UR4, PT ;  /* 0x0000000406007c0c */ /* 0x000fe4000bf26270 */
[C---:B--2---:R-:W-:Y:S02]  /*0430*/  PRMT R15, R9.reuse, 0x7632, R15 ;  /* 0x00007632090f7816 */ /* 0x044fe4000000000f */
[----:B------:R-:W-:Y:S02]  /*0440*/  SHF.L.U32 R9, R9, 0x10, RZ ;  /* 0x0000001009097819 */ /* 0x000fe400000006ff */
[----:B---3--:R-:W-:Y:S02]  /*0450*/  PRMT R16, R14, 0x7632, R16 ;  /* 0x000076320e107816 */ /* 0x008fe40000000010 */
[----:B------:R-:W-:Y:S02]  /*0460*/  SHF.L.U32 R15, R15, 0x10, RZ ;  /* 0x000000100f0f7819 */ /* 0x000fe400000006ff */
[----:B----4-:R-:W-:Y:S01]  /*0470*/  PRMT R19, R17, 0x7632, R19 ;  /* 0x0000763211137816 */ /* 0x010fe20000000013 */
[----:B------:R-:W-:Y:S01]  /*0480*/  IMAD.U32 R16, R16, 0x10000, RZ ;  /* 0x0001000010107824 */ /* 0x000fe200078e00ff */
[----:B------:R-:W-:-:S02]  /*0490*/  SHF.L.U32 R14, R14, 0x10, RZ ;  /* 0x000000100e0e7819 */ /* 0x000fc400000006ff */
[----:B-----5:R-:W-:Y:S01]  /*04a0*/  PRMT R20, R18, 0x7632, R20 ;  /* 0x0000763212147816 */ /* 0x020fe20000000014 */
[----:B------:R-:W-:Y:S01]  /*04b0*/  FMUL R16, R15, R16 ;  /* 0x000000100f107220 */ /* 0x000fe20000400000 */
[----:B------:R-:W-:Y:S01]  /*04c0*/  IMAD.U32 R19, R19, 0x10000, RZ ;  /* 0x0001000013137824 */ /* 0x000fe200078e00ff */
[----:B------:R-:W-:Y:S02]  /*04d0*/  SHF.L.U32 R17, R17, 0x10, RZ ;  /* 0x0000001011117819 */ /* 0x000fe400000006ff */
[----:B------:R-:W-:Y:S01]  /*04e0*/  SHF.L.U32 R20, R20, 0x10, RZ ;  /* 0x0000001014147819 */ /* 0x000fe200000006ff */
[----:B------:R-:W-:Y:S01]  /*04f0*/  FFMA R9, R9, R14, R16 ;  /* 0x0000000e09097223 */ /* 0x000fe20000000010 */
[----:B------:R-:W-:-:S03]  /*0500*/  SHF.L.U32 R18, R18, 0x10, RZ ;  /* 0x0000001012127819 */ /* 0x000fc600000006ff */
[----:B------:R-:W-:Y:S01]  /*0510*/  FMUL R20, R19, R20 ;  /* 0x0000001413147220 */ /* 0x000fe20000400000 */
[----:B------:R-:W-:-:S03]  /*0520*/  FADD R8, R9, R8 ;  /* 0x0000000809087221 */ /* 0x000fc60000000000 */
[----:B------:R-:W-:-:S04]  /*0530*/  FFMA R17, R17, R18, R20 ;  /* 0x0000001211117223 */ /* 0x000fc80000000014 */
[----:B------:R-:W-:Y:S01]  /*0540*/  FADD R8, R8, R17 ;  /* 0x0000001108087221 */ /* 0x000fe20000000000 */
[----:B------:R-:W-:Y:S06]  /*0550*/  @!P1 BRA `(.L_x_58) ;  /* 0xfffffffc00809947 */ /* 0x000fec000383ffff */
.L_x_55:
[----:B------:R-:W-:Y:S05]  /*0560*/  BSYNC.RECONVERGENT B0 ;  /* 0x0000000000007941 */ /* 0x000fea0003800200 */
.L_x_54:
        /* <DEDUP_REMOVED lines=12> */
.L_x_67:
[----:B------:R-:W2:Y:S01]  /*0630*/  @!P1 LDC.64 R6, c[0x0][0x390] ;  /* 0x0000e400ff069b82 */ /* 0x000ea20000000a00 */
[----:B-1----:R-:W-:Y:S01]  /*0640*/  FADD R11, R10, R11 ;  /* 0x0000000b0a0b7221 */ /* 0x002fe20000000000 */
[----:B--2---:R-:W-:-:S05]  /*0650*/  @!P1 IMAD.WIDE R6, R5, 0x4, R6 ;  /* 0x0000000405069825 */ /* 0x004fca00078e0206 */
[----:B------:R1:W-:Y:S01]  /*0660*/  @!P1 STG.E desc[UR12][R6.64], R11 ;  /* 0x0000000b06009986 */ /* 0x0003e2000c10190c */
[----:B------:R-:W-:Y:S05]  /*0670*/  @!P0 BRA `(.L_x_60) ;  /* 0xfffffff800ac8947 */ /* 0x000fea000383ffff */
[----:B------:R-:W-:Y:S05]  /*0680*/  EXIT ;  /* 0x000000000000794d */ /* 0x000fea0003800000 */
.L_x_59:
        /* <DEDUP_REMOVED lines=8> */
.L_x_62:
[----:B------:R-:W-:Y:S05]  /*0710*/  BSYNC B0 ;  /* 0x0000000000007941 */ /* 0x000fea0003800000 */
.L_x_61:
        /* <DEDUP_REMOVED lines=8> */
.L_x_63:
[----:B------:R-:W-:Y:S02]  /*07a0*/  HFMA2 R13, -RZ, RZ, 0, 2.384185791015625e-07 ;  /* 0x00000004ff0d7431 */ /* 0x000fe400000001ff */
[----:B------:R-:W-:-:S04]  /*07b0*/  IMAD.MOV.U32 R6, RZ, RZ, R11 ;  /* 0x000000ffff067224 */ /* 0x000fc800078e000b */
[----:B------:R-:W-:-:S05]  /*07c0*/  FADD R6, R7, R6 ;  /* 0x0000000607067221 */ /* 0x000fca0000000000 */
[----:B------:R-:W-:-:S07]  /*07d0*/  MOV R7, R6 ;  /* 0x0000000600077202 */ /* 0x000fce0000000f00 */
[----:B------:R-:W-:Y:S05]  /*07e0*/  WARPSYNC.COLLECTIVE R12, `(.L_x_64) ;  /* 0x000000000c087348 */ /* 0x000fea0003c00000 */
[----:B------:R0:W1:Y:S02]  /*07f0*/  SHFL.DOWN P2, R11, R7, R13, R14 ;  /* 0x0800000d070b7389 */ /* 0x000064000004000e */
[----:B01----:R-:W-:Y:S05]  /*0800*/  ENDCOLLECTIVE ;  /* 0x000000000000791b */ /* 0x003fea0003800000 */
.L_x_64:
[----:B------:R-:W-:Y:S02]  /*0810*/  HFMA2 R13, -RZ, RZ, 0, 1.1920928955078125e-07 ;  /* 0x00000002ff0d7431 */ /* 0x000fe400000001ff */
[----:B------:R-:W-:-:S04]  /*0820*/  IMAD.MOV.U32 R9, RZ, RZ, R11 ;  /* 0x000000ffff097224 */ /* 0x000fc800078e000b */
[----:B------:R-:W-:-:S05]  /*0830*/  FADD R9, R6, R9 ;  /* 0x0000000906097221 */ /* 0x000fca0000000000 */
[----:B------:R-:W-:-:S07]  /*0840*/  MOV R7, R9 ;  /* 0x0000000900077202 */ /* 0x000fce0000000f00 */
[----:B------:R-:W-:Y:S05]  /*0850*/  WARPSYNC.COLLECTIVE R12, `(.L_x_65) ;  /* 0x000000000c087348 */ /* 0x000fea0003c00000 */
[----:B------:R0:W1:Y:S02]  /*0860*/  SHFL.DOWN P2, R11, R7, R13, R14 ;  /* 0x0800000d070b7389 */ /* 0x000064000004000e */
[----:B01----:R-:W-:Y:S05]  /*0870*/  ENDCOLLECTIVE ;  /* 0x000000000000791b */ /* 0x003fea0003800000 */
.L_x_65:
[----:B------:R-:W-:Y:S02]  /*0880*/  HFMA2 R13, -RZ, RZ, 0, 5.9604644775390625e-08 ;  /* 0x00000001ff0d7431 */ /* 0x000fe400000001ff */
[----:B------:R-:W-:-:S04]  /*0890*/  IMAD.MOV.U32 R10, RZ, RZ, R11 ;  /* 0x000000ffff0a7224 */ /* 0x000fc800078e000b */
[----:B------:R-:W-:-:S05]  /*08a0*/  FADD R10, R9, R10 ;  /* 0x0000000a090a7221 */ /* 0x000fca0000000000 */
[----:B------:R-:W-:-:S07]  /*08b0*/  MOV R7, R10 ;  /* 0x0000000a00077202 */ /* 0x000fce0000000f00 */
[----:B------:R-:W-:Y:S05]  /*08c0*/  WARPSYNC.COLLECTIVE R12, `(.L_x_66) ;  /* 0x000000000c087348 */ /* 0x000fea0003c00000 */
[----:B------:R0:W1:Y:S02]  /*08d0*/  SHFL.DOWN P2, R11, R7, R13, R14 ;  /* 0x0800000d070b7389 */ /* 0x000064000004000e */
[----:B01----:R-:W-:Y:S05]  /*08e0*/  ENDCOLLECTIVE ;  /* 0x000000000000791b */ /* 0x003fea0003800000 */
.L_x_66:
[----:B------:R-:W-:Y:S05]  /*08f0*/  BRA `(.L_x_67) ;  /* 0xfffffffc004c7947 */ /* 0x000fea000383ffff */
.L_x_68:
        /* <DEDUP_REMOVED lines=16> */
.L_x_96:


//--------------------- .text._Z23compute_delta_warp_coopPK13__nv_bfloat16S1_Pfii --------------------------
	.section	.text._Z23compute_delta_warp_coopPK13__nv_bfloat16S1_Pfii,"ax",@progbits
	.align	128
        .global         _Z23compute_delta_warp_coopPK13__nv_bfloat16S1_Pfii
        .type           _Z23compute_delta_warp_coopPK13__nv_bfloat16S1_Pfii,@function
        .size           _Z23compute_delta_warp_coopPK13__nv_bfloat16S1_Pfii,(.L_x_97 - _Z23compute_delta_warp_coopPK13__nv_bfloat16S1_Pfii)
        .other          _Z23compute_delta_warp_coopPK13__nv_bfloat16S1_Pfii,@"STO_CUDA_ENTRY STV_DEFAULT"
_Z23compute_delta_warp_coopPK13__nv_bfloat16S1_Pfii:
.text._Z23compute_delta_warp_coopPK13__nv_bfloat16S1_Pfii:
[----:B------:R-:W-:Y:S01]  /*0000*/  LDC R1, c[0x0][0x37c] ;  /* 0x0000df00ff017b82 */ /* 0x000fe20000000800 */
[----:B------:R-:W0:Y:S01]  /*0010*/  S2R R8, SR_TID.X ;  /* 0x0000000000087919 */ /* 0x000e220000002100 */
[----:B------:R-:W1:Y:S01]  /*0020*/  LDCU UR4, c[0x0][0x398] ;  /* 0x00007300ff0477ac */ /* 0x000e620008000800 */
[----:B0-----:R-:W-:-:S04]  /*0030*/  SHF.R.U32.HI R9, RZ, 0x5, R8 ;  /* 0x00000005ff097819 */ /* 0x001fc80000011608 */
[----:B-1----:R-:W-:-:S13]  /*0040*/  ISETP.GE.AND P0, PT, R9, UR4, PT ;  /* 0x0000000409007c0c */ /* 0x002fda000bf06270 */
[----:B------:R-:W-:Y:S05]  /*0050*/  @P0 EXIT ;  /* 0x000000000000094d */ /* 0x000fea0003800000 */
[----:B------:R-:W0:Y:S01]  /*0060*/  LDCU UR15, c[0x0][0x39c] ;  /* 0x00007380ff0f77ac */ /* 0x000e220008000800 */
[----:B------:R-:W1:Y:S01]  /*0070*/  S2UR UR14, SR_CTAID.X ;  /* 0x00000000000e79c3 */ /* 0x000e620000002500 */
[----:B------:R-:W-:Y:S01]  /*0080*/  LOP3.LUT R8, R8, 0x1f, RZ, 0xc0, !PT ;  /* 0x0000001f08087812 */ /* 0x000fe200078ec0ff */
[----:B------:R-:W2:Y:S03]  /*0090*/  LDCU.128 UR8, c[0x0][0x380] ;  /* 0x00007000ff0877ac */ /* 0x000ea60008000c00 */
[----:B------:R-:W-:Y:S02]  /*00a0*/  LOP3.LUT R10, RZ, R8, RZ, 0x33, !PT ;  /* 0x00000008ff0a7212 */ /* 0x000fe400078e33ff */
[C---:B------:R-:W-:Y:S01]  /*00b0*/  LOP3.LUT R11, R8.reuse, 0x20, RZ, 0xfc, !PT ;  /* 0x00000020080b7812 */ /* 0x040fe200078efcff */
[----:B------:R-:W3:Y:S01]  /*00c0*/  LDCU.64 UR12, c[0x0][0x358] ;  /* 0x00006b00ff0c77ac */ /* 0x000ee20008000a00 */
[----:B------:R-:W-:-:S02]  /*00d0*/  LOP3.LUT R12, R8, 0x40, RZ, 0xfc, !PT ;  /* 0x00000040080c7812 */ /* 0x000fc400078efcff */
[----:B------:R-:W-:Y:S02]  /*00e0*/  LOP3.LUT R17, R8, 0x60, RZ, 0xfc, !PT ;  /* 0x0000006008117812 */ /* 0x000fe400078efcff */
[----:B0-----:R-:W-:Y:S01]  /*00f0*/  IADD3 R10, PT, PT, R10, UR15, RZ ;  /* 0x0000000f0a0a7c10 */ /* 0x001fe2000fffe0ff */
[----:B--2---:R-:W-:-:S03]  /*0100*/  UIADD3 UR6, UP0, UPT, UR8, 0x80, URZ ;  /* 0x0000008008067890 */ /* 0x004fc6000ff1e0ff */
[----:B------:R-:W-:Y:S01]  /*0110*/  LOP3.LUT R18, R10, 0x60, RZ, 0xc0, !PT ;  /* 0x000000600a127812 */ /* 0x000fe200078ec0ff */
[----:B------:R-:W-:Y:S02]  /*0120*/  UIADD3 UR4, UP1, UPT, UR10, 0x80, URZ ;  /* 0x000000800a047890 */ /* 0x000fe4000ff3e0ff */
[----:B------:R-:W-:Y:S02]  /*0130*/  UIADD3.X UR7, UPT, UPT, URZ, UR9, URZ, UP0, !UPT ;  /* 0x00000009ff077290 */ /* 0x000fe400087fe4ff */
[----:B-1-3--:R-:W-:-:S12]  /*0140*/  UIADD3.X UR5, UPT, UPT, URZ, UR11, URZ, UP1, !UPT ;  /* 0x0000000bff057290 */ /* 0x00afd80008ffe4ff */
.L_x_75:
[----:B0-----:R-:W0:Y:S01]  /*0150*/  LDC.64 R2, c[0x0][0x398] ;  /* 0x0000e600ff027b82 */ /* 0x001e220000000a00 */
[----:B------:R-:W-:Y:S01]  /*0160*/  BSSY.RECONVERGENT B0, `(.L_x_69) ;  /* 0x0000048000007945 */ /* 0x000fe20003800200 */
[----:B------:R-:W-:Y:S01]  /*0170*/  HFMA2 R0, -RZ, RZ, 0, 0 ;  /* 0x00000000ff007431 */ /* 0x000fe200000001ff */
[----:B0-----:R-:W-:Y:S01]  /*0180*/  ISETP.GE.AND P1, PT, R8, R3, PT ;  /* 0x000000030800720c */ /* 0x001fe20003f26270 */
[----:B-1----:R-:W-:Y:S02]  /*0190*/  IMAD R14, R2, UR14, R9 ;  /* 0x0000000e020e7c24 */ /* 0x002fe4000f8e0209 */
[----:B------:R-:W-:-:S05]  /*01a0*/  VIADD R9, R9, 0x4 ;  /* 0x0000000409097836 */ /* 0x000fca0000000000 */
[----:B------:R-:W-:-:S05]  /*01b0*/  ISETP.GE.AND P0, PT, R9, R2, PT ;  /* 0x000000020900720c */ /* 0x000fca0003f06270 */
[----:B------:R-:W-:Y:S08]  /*01c0*/  @P1 BRA `(.L_x_70) ;  /* 0x0000000400041947 */ /* 0x000ff00003800000 */
[----:B------:R-:W-:Y:S01]  /*01d0*/  ISETP.NE.AND P2, PT, R18, 0x60, PT ;  /* 0x000000601200780c */ /* 0x000fe20003f45270 */
[----:B------:R-:W-:Y:S01]  /*01e0*/  BSSY.RECONVERGENT B1, `(.L_x_71) ;  /* 0x000001f000017945 */ /* 0x000fe20003800200 */
[----:B------:R-:W-:Y:S01]  /*01f0*/  ISETP.GE.U32.AND P1, PT, R10, 0x60, PT ;  /* 0x000000600a00780c */ /* 0x000fe20003f26070 */
[----:B------:R-:W-:Y:S01]  /*0200*/  IMAD.MOV.U32 R0, RZ, RZ, RZ ;  /* 0x000000ffff007224 */ /* 0x000fe200078e00ff */
[----:B------:R-:W-:-:S09]  /*0210*/  MOV R2, R8 ;  /* 0x0000000800027202 */ /* 0x000fd20000000f00 */
[----:B------:R-:W-:Y:S05]  /*0220*/  @!P2 BRA `(.L_x_72) ;  /* 0x000000000068a947 */ /* 0x000fea0003800000 */
[----:B------:R-:W0:Y:S01]  /*0230*/  LDC.64 R6, c[0x0][0x388] ;  /* 0x0000e200ff067b82 */ /* 0x000e220000000a00 */
[----:B------:R-:W-:-:S07]  /*0240*/  IMAD R13, R14, R3, R8 ;  /* 0x000000030e0d7224 */ /* 0x000fce00078e0208 */
[----:B------:R-:W1:Y:S01]  /*0250*/  LDC.64 R4, c[0x0][0x380] ;  /* 0x0000e000ff047b82 */ /* 0x000e620000000a00 */
[----:B0-----:R-:W-:-:S05]  /*0260*/  IMAD.WIDE R6, R13, 0x2, R6 ;  /* 0x000000020d067825 */ /* 0x001fca00078e0206 */
[----:B------:R-:W2:Y:S01]  /*0270*/  LDG.E.U16.CONSTANT R2, desc[UR12][R6.64] ;  /* 0x0000000c06027981 */ /* 0x000ea2000c1e9500 */
[----:B-1----:R-:W-:-:S05]  /*0280*/  IMAD.WIDE R4, R13, 0x2, R4 ;  /* 0x000000020d047825 */ /* 0x002fca00078e0204 */
[----:B------:R-:W3:Y:S01]  /*0290*/  LDG.E.U16.CONSTANT R0, desc[UR12][R4.64] ;  /* 0x0000000c04007981 */ /* 0x000ee2000c1e9500 */
[----:B------:R-:W-:Y:S02]  /*02a0*/  ISETP.NE.AND P2, PT, R18, RZ, PT ;  /* 0x000000ff1200720c */ /* 0x000fe40003f45270 */
[----:B--2---:R-:W-:Y:S01]  /*02b0*/  SHF.L.U32 R13, R2, 0x10, RZ ;  /* 0x00000010020d7819 */ /* 0x004fe200000006ff */
[----:B------:R-:W-:Y:S02]  /*02c0*/  IMAD.MOV.U32 R2, RZ, RZ, R11 ;  /* 0x000000ffff027224 */ /* 0x000fe400078e000b */
[----:B---3--:R-:W-:-:S04]  /*02d0*/  IMAD.U32 R0, R0, 0x10000, RZ ;  /* 0x0001000000007824 */ /* 0x008fc800078e00ff */
[----:B------:R-:W-:-:S04]  /*02e0*/  FFMA R0, R0, R13, RZ ;  /* 0x0000000d00007223 */ /* 0x000fc800000000ff */
[----:B------:R-:W-:Y:S05]  /*02f0*/  @!P2 BRA `(.L_x_72) ;  /* 0x000000000034a947 */ /* 0x000fea0003800000 */
[----:B------:R-:W-:Y:S01]  /*0300*/  ISETP.NE.AND P2, PT, R18, 0x20, PT ;  /* 0x000000201200780c */ /* 0x000fe20003f45270 */
[----:B------:R-:W2:Y:S04]  /*0310*/  LDG.E.U16.CONSTANT R2, desc[UR12][R4.64+0x40] ;  /* 0x0000400c04027981 */ /* 0x000ea8000c1e9500 */
[----:B------:R-:W3:Y:S08]  /*0320*/  LDG.E.U16.CONSTANT R15, desc[UR12][R6.64+0x40] ;  /* 0x0000400c060f7981 */ /* 0x000ef0000c1e9500 */
[----:B------:R-:W4:Y:S04]  /*0330*/  @P2 LDG.E.U16.CONSTANT R20, desc[UR12][R6.64+0x80] ;  /* 0x0000800c06142981 */ /* 0x000f28000c1e9500 */
[----:B------:R-:W5:Y:S01]  /*0340*/  @P2 LDG.E.U16.CONSTANT R16, desc[UR12][R4.64+0x80] ;  /* 0x0000800c04102981 */ /* 0x000f62000c1e9500 */
[----:B--2---:R-:W-:Y:S01]  /*0350*/  SHF.L.U32 R13, R2, 0x10, RZ ;  /* 0x00000010020d7819 */ /* 0x004fe200000006ff */
[----:B---3--:R-:W-:Y:S01]  /*0360*/  IMAD.U32 R15, R15, 0x10000, RZ ;  /* 0x000100000f0f7824 */ /* 0x008fe200078e00ff */
[----:B------:R-:W-:-:S03]  /*0370*/  MOV R2, R12 ;  /* 0x0000000c00027202 */ /* 0x000fc60000000f00 */
[----:B------:R-:W-:Y:S01]  /*0380*/  FFMA R0, R13, R15, R0 ;  /* 0x0000000f0d007223 */ /* 0x000fe20000000000 */
[----:B----4-:R-:W-:Y:S01]  /*0390*/  @P2 SHF.L.U32 R20, R20, 0x10, RZ ;  /* 0x0000001014142819 */ /* 0x010fe200000006ff */
[----:B-----5:R-:W-:Y:S02]  /*03a0*/  @P2 IMAD.U32 R19, R16, 0x10000, RZ ;  /* 0x0001000010132824 */ /* 0x020fe400078e00ff */
[----:B------:R-:W-:Y:S02]  /*03b0*/  @P2 IMAD.MOV.U32 R2, RZ, RZ, R17 ;  /* 0x000000ffff022224 */ /* 0x000fe400078e0011 */
[----:B------:R-:W-:-:S07]  /*03c0*/  @P2 FFMA R0, R19, R20, R0 ;  /* 0x0000001413002223 */ /* 0x000fce0000000000 */
.L_x_72:
[----:B------:R-:W-:Y:S05]  /*03d0*/  BSYNC.RECONVERGENT B1 ;  /* 0x0000000000017941 */ /* 0x000fea0003800200 */
.L_x_71:
[----:B------:R-:W-:Y:S05]  /*03e0*/  @!P1 BRA `(.L_x_70) ;  /* 0x00000000007c9947 */ /* 0x000fea0003800000 */
[----:B------:R-:W-:-:S07]  /*03f0*/  IMAD R13, R14, R3, R2 ;  /* 0x000000030e0d7224 */ /* 0x000fce00078e0202 */
.L_x_73:
[----:B------:R-:W-:Y:S01]  /*0400*/  MOV R4, UR6 ;  /* 0x0000000600047c02 */ /* 0x000fe20008000f00 */
[----:B------:R-:W-:Y:S01]  /*0410*/  IMAD.U32 R5, RZ, RZ, UR7 ;  /* 0x00000007ff057e24 */ /* 0x000fe2000f8e00ff */
[----:B------:R-:W-:Y:S01]  /*0420*/  MOV R6, UR4 ;  /* 0x0000000400067c02 */ /* 0x000fe20008000f00 */
[----:B------:R-:W-:Y:S02]  /*0430*/  IMAD.U32 R7, RZ, RZ, UR5 ;  /* 0x00000005ff077e24 */ /* 0x000fe4000f8e00ff */
[----:B------:R-:W-:-:S04]  /*0440*/  IMAD.WIDE R4, R13, 0x2, R4 ;  /* 0x000000020d047825 */ /* 0x000fc800078e0204 */
[C---:B------:R-:W-:Y:S01]  /*0450*/  IMAD.WIDE R6, R13.reuse, 0x2, R6 ;  /* 0x000000020d067825 */ /* 0x040fe200078e0206 */
[----:B------:R-:W2:Y:S04]  /*0460*/  LDG.E.U16.CONSTANT R19, desc[UR12][R4.64+-0x80] ;  /* 0xffff800c04137981 */ /* 0x000ea8000c1e9500 */
[----:B------:R-:W3:Y:S04]  /*0470*/  LDG.E.U16.CONSTANT R20, desc[UR12][R6.64+-0x80] ;  /* 0xffff800c06147981 */ /* 0x000ee8000c1e9500 */
[----:B------:R-:W4:Y:S04]  /*0480*/  LDG.E.U16.CONSTANT R21, desc[UR12][R4.64+-0x40] ;  /* 0xffffc00c04157981 */ /* 0x000f28000c1e9500 */
[----:B------:R-:W5:Y:S04]  /*0490*/  LDG.E.U16.CONSTANT R23, desc[UR12][R6.64+-0x40] ;  /* 0xffffc00c06177981 */ /* 0x000f68000c1e9500 */
[----:B------:R-:W5:Y:S04]  /*04a0*/  LDG.E.U16.CONSTANT R24, desc[UR12][R4.64] ;  /* 0x0000000c04187981 */ /* 0x000f68000c1e9500 */
[----:B------:R-:W5:Y:S04]  /*04b0*/  LDG.E.U16.CONSTANT R16, desc[UR12][R6.64] ;  /* 0x0000000c06107981 */ /* 0x000f68000c1e9500 */
[----:B------:R-:W5:Y:S04]  /*04c0*/  LDG.E.U16.CONSTANT R15, desc[UR12][R4.64+0x40] ;  /* 0x0000400c040f7981 */ /* 0x000f68000c1e9500 */
[----:B------:R-:W5:Y:S01]  /*04d0*/  LDG.E.U16.CONSTANT R25, desc[UR12][R6.64+0x40] ;  /* 0x0000400c06197981 */ /* 0x000f62000c1e9500 */
[----:B------:R-:W-:Y:S01]  /*04e0*/  IADD3 R2, PT, PT, R2, 0x80, RZ ;  /* 0x0000008002027810 */ /* 0x000fe20007ffe0ff */
[----:B------:R-:W-:-:S03]  /*04f0*/  VIADD R13, R13, 0x80 ;  /* 0x000000800d0d7836 */ /* 0x000fc60000000000 */
[----:B------:R-:W-:Y:S02]  /*0500*/  ISETP.GE.AND P1, PT, R2, R3, PT ;  /* 0x000000030200720c */ /* 0x000fe40003f26270 */
[----:B--2---:R-:W-:Y:S01]  /*0510*/  SHF.L.U32 R19, R19, 0x10, RZ ;  /* 0x0000001013137819 */ /* 0x004fe200000006ff */
[----:B---3--:R-:W-:Y:S01]  /*0520*/  IMAD.U32 R20, R20, 0x10000, RZ ;  /* 0x0001000014147824 */ /* 0x008fe200078e00ff */
[----:B----4-:R-:W-:-:S03]  /*0530*/  SHF.L.U32 R22, R21, 0x10, RZ ;  /* 0x0000001015167819 */ /* 0x010fc600000006ff */
[----:B------:R-:W-:Y:S01]  /*0540*/  FFMA R19, R19, R20, R0 ;  /* 0x0000001413137223 */ /* 0x000fe20000000000 */
[----:B-----5:R-:W-:Y:S01]  /*0550*/  IMAD.U32 R23, R23, 0x10000, RZ ;  /* 0x0001000017177824 */ /* 0x020fe200078e00ff */
[----:B------:R-:W-:-:S03]  /*0560*/  SHF.L.U32 R24, R24, 0x10, RZ ;  /* 0x0000001018187819 */ /* 0x000fc600000006ff */
[----:B------:R-:W-:Y:S01]  /*0570*/  FFMA R19, R22, R23, R19 ;  /* 0x0000001716137223 */ /* 0x000fe20000000013 */
[----:B------:R-:W-:Y:S01]  /*0580*/  IMAD.U32 R16, R16, 0x10000, RZ ;  /* 0x0001000010107824 */ /* 0x000fe200078e00ff */
[----:B------:R-:W-:-:S03]  /*0590*/  SHF.L.U32 R15, R15, 0x10, RZ ;  /* 0x000000100f0f7819 */ /* 0x000fc600000006ff */
[----:B------:R-:W-:Y:S01]  /*05a0*/  FFMA R16, R24, R16, R19 ;  /* 0x0000001018107223 */ /* 0x000fe20000000013 */
[----:B------:R-:W-:-:S05]  /*05b0*/  SHF.L.U32 R25, R25, 0x10, RZ ;  /* 0x0000001019197819 */ /* 0x000fca00000006ff */
[----:B------:R-:W-:Y:S01]  /*05c0*/  FFMA R0, R15, R25, R16 ;  /* 0x000000190f007223 */ /* 0x000fe20000000010 */
[----:B------:R-:W-:Y:S06]  /*05d0*/  @!P1 BRA `(.L_x_73) ;  /* 0xfffffffc00889947 */ /* 0x000fec000383ffff */
.L_x_70:
[----:B------:R-:W-:Y:S05]  /*05e0*/  BSYNC.RECONVERGENT B0 ;  /* 0x0000000000007941 */ /* 0x000fea0003800200 */
.L_x_69:
        /* <DEDUP_REMOVED lines=12> */
.L_x_82:
[----:B------:R-:W2:Y:S01]  /*06b0*/  @!P1 LDC.64 R2, c[0x0][0x390] ;  /* 0x0000e400ff029b82 */ /* 0x000ea20000000a00 */
[----:B-1----:R-:W-:Y:S01]  /*06c0*/  FADD R7, R4, R7 ;  /* 0x0000000704077221 */ /* 0x002fe20000000000 */
[----:B--2---:R-:W-:-:S05]  /*06d0*/  @!P1 IMAD.WIDE R14, R14, 0x4, R2 ;  /* 0x000000040e0e9825 */ /* 0x004fca00078e0202 */
[----:B------:R1:W-:Y:S01]  /*06e0*/  @!P1 STG.E desc[UR12][R14.64], R7 ;  /* 0x000000070e009986 */ /* 0x0003e2000c10190c */
[----:B------:R-:W-:Y:S05]  /*06f0*/  @!P0 BRA `(.L_x_75) ;  /* 0xfffffff800948947 */ /* 0x000fea000383ffff */
[----:B------:R-:W-:Y:S05]  /*0700*/  EXIT ;  /* 0x000000000000794d */ /* 0x000fea0003800000 */
.L_x_74:
        /* <DEDUP_REMOVED lines=8> */
.L_x_77:
[----:B------:R-:W-:Y:S05]  /*0790*/  BSYNC B0 ;  /* 0x0000000000007941 */ /* 0x000fea0003800000 */
.L_x_76:
        /* <DEDUP_REMOVED lines=8> */
.L_x_78:
[----:B------:R-:W-:Y:S02]  /*0820*/  HFMA2 R13, -RZ, RZ, 0, 2.384185791015625e-07 ;  /* 0x00000004ff0d7431 */ /* 0x000fe400000001ff */
[----:B------:R-:W-:-:S04]  /*0830*/  IMAD.MOV.U32 R2, RZ, RZ, R7 ;  /* 0x000000ffff027224 */ /* 0x000fc800078e0007 */
[----:B------:R-:W-:-:S05]  /*0840*/  FADD R2, R3, R2 ;  /* 0x0000000203027221 */ /* 0x000fca0000000000 */
[----:B------:R-:W-:-:S07]  /*0850*/  MOV R3, R2 ;  /* 0x0000000200037202 */ /* 0x000fce0000000f00 */
[----:B------:R-:W-:Y:S05]  /*0860*/  WARPSYNC.COLLECTIVE R6, `(.L_x_79) ;  /* 0x0000000006087348 */ /* 0x000fea0003c00000 */
[----:B------:R0:W1:Y:S02]  /*0870*/  SHFL.DOWN P2, R7, R3, R13, R16 ;  /* 0x0800000d03077389 */ /* 0x0000640000040010 */
[----:B01----:R-:W-:Y:S05]  /*0880*/  ENDCOLLECTIVE ;  /* 0x000000000000791b */ /* 0x003fea0003800000 */
.L_x_79:
[----:B------:R-:W-:Y:S02]  /*0890*/  HFMA2 R13, -RZ, RZ, 0, 1.1920928955078125e-07 ;  /* 0x00000002ff0d7431 */ /* 0x000fe400000001ff */
[----:B------:R-:W-:-:S04]  /*08a0*/  IMAD.MOV.U32 R5, RZ, RZ, R7 ;  /* 0x000000ffff057224 */ /* 0x000fc800078e0007 */
[----:B------:R-:W-:-:S05]  /*08b0*/  FADD R5, R2, R5 ;  /* 0x0000000502057221 */ /* 0x000fca0000000000 */
[----:B------:R-:W-:-:S07]  /*08c0*/  MOV R3, R5 ;  /* 0x0000000500037202 */ /* 0x000fce0000000f00 */
[----:B------:R-:W-:Y:S05]  /*08d0*/  WARPSYNC.COLLECTIVE R6, `(.L_x_80) ;  /* 0x0000000006087348 */ /* 0x000fea0003c00000 */
[----:B------:R0:W1:Y:S02]  /*08e0*/  SHFL.DOWN P2, R7, R3, R13, R16 ;  /* 0x0800000d03077389 */ /* 0x0000640000040010 */
[----:B01----:R-:W-:Y:S05]  /*08f0*/  ENDCOLLECTIVE ;  /* 0x000000000000791b */ /* 0x003fea0003800000 */
.L_x_80:
[----:B------:R-:W-:Y:S02]  /*0900*/  HFMA2 R13, -RZ, RZ, 0, 5.9604644775390625e-08 ;  /* 0x00000001ff0d7431 */ /* 0x000fe400000001ff */
[----:B------:R-:W-:-:S04]  /*0910*/  IMAD.MOV.U32 R4, RZ, RZ, R7 ;  /* 0x000000ffff047224 */ /* 0x000fc800078e0007 */
[----:B------:R-:W-:-:S05]  /*0920*/  FADD R4, R5, R4 ;  /* 0x0000000405047221 */ /* 0x000fca0000000000 */
[----:B------:R-:W-:-:S07]  /*0930*/  MOV R3, R4 ;  /* 0x0000000400037202 */ /* 0x000fce0000000f00 */
[----:B------:R-:W-:Y:S05]  /*0940*/  WARPSYNC.COLLECTIVE R6, `(.L_x_81) ;  /* 0x0000000006087348 */ /* 0x000fea0003c00000 */
[----:B------:R0:W1:Y:S02]  /*0950*/  SHFL.DOWN P2, R7, R3, R13, R16 ;  /* 0x0800000d03077389 */ /* 0x0000640000040010 */
[----:B01----:R-:W-:Y:S05]  /*0960*/  ENDCOLLECTIVE ;  /* 0x000000000000791b */ /* 0x003fea0003800000 */
.L_x_81:
[----:B------:R-:W-:Y:S05]  /*0970*/  BRA `(.L_x_82) ;  /* 0xfffffffc004c7947 */ /* 0x000fea000383ffff */
.L_x_83:
        /* <DEDUP_REMOVED lines=16> */
.L_x_97:


//--------------------- .text._Z20compute_delta_serialPK13__nv_bfloat16S1_Pfii --------------------------
	.section	.text._Z20compute_delta_serialPK13__nv_bfloat16S1_Pfii,"ax",@progbits
	.align	128
        .global         _Z20compute_delta_serialPK13__nv_bfloat16S1_Pfii
        .type           _Z20compute_delta_serialPK13__nv_bfloat16S1_Pfii,@function
        .size           _Z20compute_delta_serialPK13__nv_bfloat16S1_Pfii,(.L_x_98 - _Z20compute_delta_serialPK13__nv_bfloat16S1_Pfii)
        .other          _Z20compute_delta_serialPK13__nv_bfloat16S1_Pfii,@"STO_CUDA_ENTRY STV_DEFAULT"
_Z20compute_delta_serialPK13__nv_bfloat16S1_Pfii:
.text._Z20compute_delta_serialPK13__nv_bfloat16S1_Pfii:
[----:B------:R-:W-:Y:S01]  /*0000*/  LDC R1, c[0x0][0x37c] ;  /* 0x0000df00ff017b82 */ /* 0x000fe20000000800 */
[----:B------:R-:W0:Y:S01]  /*0010*/  S2R R9, SR_TID.X ;  /* 0x0000000000097919 */ /* 0x000e220000002100 */
[----:B------:R-:W0:Y:S02]  /*0020*/  LDCU UR4, c[0x0][0x398] ;  /* 0x00007300ff0477ac */ /* 0x000e240008000800 */
[----:B0-----:R-:W-:-:S13]  /*0030*/  ISETP.GE.AND P0, PT, R9, UR4, PT ;  /* 0x0000000409007c0c */ /* 0x001fda000bf06270 */
[----:B------:R-:W-:Y:S05]  /*0040*/  @P0 EXIT ;  /* 0x000000000000094d */ /* 0x000fea0003800000 */
[----:B------:R-:W0:Y:S01]  /*0050*/  LDC R7, c[0x0][0x39c] ;  /* 0x0000e700ff077b82 */ /* 0x000e220000000800 */
[----:B------:R-:W1:Y:S01]  /*0060*/  S2R R10, SR_CTAID.X ;  /* 0x00000000000a7919 */ /* 0x000e620000002500 */
[----:B------:R-:W2:Y:S01]  /*0070*/  LDCU.64 UR12, c[0x0][0x358] ;  /* 0x00006b00ff0c77ac */ /* 0x000ea20008000a00 */
[----:B0-----:R-:W-:-:S13]  /*0080*/  ISETP.GE.AND P0, PT, R7, 0x1, PT ;  /* 0x000000010700780c */ /* 0x001fda0003f06270 */
[----:B-12---:R-:W-:Y:S05]  /*0090*/  @!P0 BRA `(.L_x_84) ;  /* 0x0000000800088947 */ /* 0x006fea0003800000 */
[----:B------:R-:W0:Y:S01]  /*00a0*/  LDCU.128 UR8, c[0x0][0x380] ;  /* 0x00007000ff0877ac */ /* 0x000e220008000c00 */
[C---:B------:R-:W-:Y:S02]  /*00b0*/  LOP3.LUT R8, R7.reuse, 0x7ffffff8, RZ, 0xc0, !PT ;  /* 0x7ffffff807087812 */ /* 0x040fe400078ec0ff */
[----:B------:R-:W-:Y:S02]  /*00c0*/  LOP3.LUT R7, R7, 0x7, RZ, 0xc0, !PT ;  /* 0x0000000707077812 */ /* 0x000fe400078ec0ff */
[----:B------:R-:W-:Y:S01]  /*00d0*/  IADD3 R6, PT, PT, -R8, RZ, RZ ;  /* 0x000000ff08067210 */ /* 0x000fe20007ffe1ff */
[----:B0-----:R-:W-:Y:S02]  /*00e0*/  UIADD3 UR6, UP0, UPT, UR8, 0x8, URZ ;  /* 0x0000000808067890 */ /* 0x001fe4000ff1e0ff */
[----:B------:R-:W-:Y:S02]  /*00f0*/  UIADD3 UR4, UP1, UPT, UR10, 0x8, URZ ;  /* 0x000000080a047890 */ /* 0x000fe4000ff3e0ff */
[----:B------:R-:W-:-:S02]  /*0100*/  UIADD3.X UR7, UPT, UPT, URZ, UR9, URZ, UP0, !UPT ;  /* 0x00000009ff077290 */ /* 0x000fc400087fe4ff */
[----:B------:R-:W-:-:S12]  /*0110*/  UIADD3.X UR5, UPT, UPT, URZ, UR11, URZ, UP1, !UPT ;  /* 0x0000000bff057290 */ /* 0x000fd80008ffe4ff */
.L_x_88:
[----:B0-----:R-:W0:Y:S01]  /*0120*/  LDCU.64 UR8, c[0x0][0x398] ;  /* 0x00007300ff0877ac */ /* 0x001e220008000a00 */
[----:B------:R-:W-:Y:S02]  /*0130*/  HFMA2 R12, -RZ, RZ, 0, 0 ;  /* 0x00000000ff0c7431 */ /* 0x000fe400000001ff */
[----:B------:R-:W-:Y:S01]  /*0140*/  IMAD.MOV.U32 R14, RZ, RZ, RZ ;  /* 0x000000ffff0e7224 */ /* 0x000fe200078e00ff */
[----:B0-----:R-:W-:Y:S01]  /*0150*/  UISETP.GE.U32.AND UP0, UPT, UR9, 0x8, UPT ;  /* 0x000000080900788c */ /* 0x001fe2000bf06070 */
[----:B------:R-:W-:-:S04]  /*0160*/  IMAD R0, R10, UR8, R9 ;  /* 0x000000080a007c24 */ /* 0x000fc8000f8e0209 */
[----:B------:R-:W-:-:S04]  /*0170*/  IMAD R11, R0, UR9, RZ ;  /* 0x00000009000b7c24 */ /* 0x000fc8000f8e02ff */
[----:B------:R-:W-:Y:S05]  /*0180*/  BRA.U !UP0, `(.L_x_85) ;  /* 0x0000000108d87547 */ /* 0x000fea000b800000 */
[----:B------:R-:W-:Y:S01]  /*0190*/  IMAD.MOV.U32 R14, RZ, RZ, RZ ;  /* 0x000000ffff0e7224 */ /* 0x000fe200078e00ff */
[----:B------:R-:W-:Y:S01]  /*01a0*/  MOV R12, R11 ;  /* 0x0000000b000c7202 */ /* 0x000fe20000000f00 */
[----:B------:R-:W-:-:S07]  /*01b0*/  IMAD.MOV.U32 R13, RZ, RZ, R6 ;  /* 0x000000ffff0d7224 */ /* 0x000fce00078e0006 */
.L_x_86:
[----:B------:R-:W-:Y:S01]  /*01c0*/  MOV R2, UR6 ;  /* 0x0000000600027c02 */ /* 0x000fe20008000f00 */
[----:B------:R-:W-:Y:S01]  /*01d0*/  IMAD.U32 R3, RZ, RZ, UR7 ;  /* 0x00000007ff037e24 */ /* 0x000fe2000f8e00ff */
[----:B------:R-:W-:Y:S01]  /*01e0*/  MOV R4, UR4 ;  /* 0x0000000400047c02 */ /* 0x000fe20008000f00 */
[----:B------:R-:W-:Y:S02]  /*01f0*/  IMAD.U32 R5, RZ, RZ, UR5 ;  /* 0x00000005ff057e24 */ /* 0x000fe4000f8e00ff */
        /* <DEDUP_REMOVED lines=14> */
[----:B--2---:R-:W-:-:S03]  /*02e0*/  SHF.L.U32 R25, R21, 0x10, RZ ;  /* 0x0000001015197819 */ /* 0x004fc600000006ff */
[----:B------:R-:W2:Y:S01]  /*02f0*/  LDG.E.U16.CONSTANT R21, desc[UR12][R2.64] ;  /* 0x0000000c02157981 */ /* 0x000ea2000c1e9500 */
[----:B---3--:R-:W-:-:S03]  /*0300*/  IMAD.U32 R23, R22, 0x10000, RZ ;  /* 0x0001000016177824 */ /* 0x008fc600078e00ff */
[----:B------:R-:W3:Y:S01]  /*0310*/  LDG.E.U16.CONSTANT R22, desc[UR12][R4.64] ;  /* 0x0000000c04167981 */ /* 0x000ee2000c1e9500 */
[----:B------:R-:W-:-:S03]  /*0320*/  FFMA R25, R25, R23, R14 ;  /* 0x0000001719197223 */ /* 0x000fc6000000000e */
[----:B------:R-:W3:Y:S04]  /*0330*/  LDG.E.U16.CONSTANT R23, desc[UR12][R4.64+0x2] ;  /* 0x0000020c04177981 */ /* 0x000ee8000c1e9500 */
[----:B------:R0:W3:Y:S01]  /*0340*/  LDG.E.U16.CONSTANT R14, desc[UR12][R2.64+0x4] ;  /* 0x0000040c020e7981 */ /* 0x0000e2000c1e9500 */
[----:B----4-:R-:W-:Y:S01]  /*0350*/  SHF.L.U32 R15, R15, 0x10, RZ ;  /* 0x000000100f0f7819 */ /* 0x010fe200000006ff */
[----:B-----5:R-:W-:Y:S01]  /*0360*/  IMAD.U32 R16, R16, 0x10000, RZ ;  /* 0x0001000010107824 */ /* 0x020fe200078e00ff */
[----:B------:R-:W-:Y:S01]  /*0370*/  SHF.L.U32 R17, R17, 0x10, RZ ;  /* 0x0000001011117819 */ /* 0x000fe200000006ff */
[----:B------:R-:W-:Y:S02]  /*0380*/  IMAD.U32 R18, R18, 0x10000, RZ ;  /* 0x0001000012127824 */ /* 0x000fe400078e00ff */
[----:B------:R-:W-:Y:S01]  /*0390*/  FFMA R15, R15, R16, R25 ;  /* 0x000000100f0f7223 */ /* 0x000fe20000000019 */
[----:B------:R-:W-:-:S02]  /*03a0*/  IADD3 R13, PT, PT, R13, 0x8, RZ ;  /* 0x000000080d0d7810 */ /* 0x000fc40007ffe0ff */
[----:B------:R-:W-:Y:S01]  /*03b0*/  SHF.L.U32 R16, R19, 0x10, RZ ;  /* 0x0000001013107819 */ /* 0x000fe200000006ff */
[----:B------:R-:W-:Y:S01]  /*03c0*/  FFMA R15, R17, R18, R15 ;  /* 0x00000012110f7223 */ /* 0x000fe2000000000f */
[----:B------:R-:W-:Y:S01]  /*03d0*/  IMAD.U32 R20, R20, 0x10000, RZ ;  /* 0x0001000014147824 */ /* 0x000fe200078e00ff */
[----:B------:R-:W-:-:S03]  /*03e0*/  ISETP.NE.AND P0, PT, R13, RZ, PT ;  /* 0x000000ff0d00720c */ /* 0x000fc60003f05270 */
[----:B------:R-:W-:Y:S01]  /*03f0*/  FFMA R15, R16, R20, R15 ;  /* 0x00000014100f7223 */ /* 0x000fe2000000000f */
[----:B0-----:R-:W-:Y:S02]  /*0400*/  SHF.L.U32 R3, R24, 0x10, RZ ;  /* 0x0000001018037819 */ /* 0x001fe400000006ff */
[----:B------:R-:W-:Y:S02]  /*0410*/  SHF.L.U32 R27, R27, 0x10, RZ ;  /* 0x000000101b1b7819 */ /* 0x000fe400000006ff */
[----:B------:R-:W-:Y:S01]  /*0420*/  SHF.L.U32 R28, R28, 0x10, RZ ;  /* 0x000000101c1c7819 */ /* 0x000fe200000006ff */
[----:B------:R-:W-:Y:S01]  /*0430*/  VIADD R12, R12, 0x8 ;  /* 0x000000080c0c7836 */ /* 0x000fe20000000000 */
[----:B--2---:R-:W-:Y:S01]  /*0440*/  SHF.L.U32 R2, R21, 0x10, RZ ;  /* 0x0000001015027819 */ /* 0x004fe200000006ff */
[----:B---3--:R-:W-:Y:S02]  /*0450*/  IMAD.U32 R22, R22, 0x10000, RZ ;  /* 0x0001000016167824 */ /* 0x008fe400078e00ff */
[----:B------:R-:W-:-:S02]  /*0460*/  IMAD.U32 R23, R23, 0x10000, RZ ;  /* 0x0001000017177824 */ /* 0x000fc400078e00ff */
[----:B------:R-:W-:Y:S01]  /*0470*/  FFMA R2, R2, R22, R15 ;  /* 0x0000001602027223 */ /* 0x000fe2000000000f */
[----:B------:R-:W-:-:S03]  /*0480*/  IMAD.U32 R5, R14, 0x10000, RZ ;  /* 0x000100000e057824 */ /* 0x000fc600078e00ff */
[----:B------:R-:W-:Y:S01]  /*0490*/  FFMA R2, R3, R23, R2 ;  /* 0x0000001703027223 */ /* 0x000fe20000000002 */
[----:B------:R-:W-:-:S03]  /*04a0*/  IMAD.U32 R3, R26, 0x10000, RZ ;  /* 0x000100001a037824 */ /* 0x000fc600078e00ff */
[----:B------:R-:W-:-:S04]  /*04b0*/  FFMA R2, R5, R27, R2 ;  /* 0x0000001b05027223 */ /* 0x000fc80000000002 */
[----:B------:R-:W-:Y:S01]  /*04c0*/  FFMA R14, R3, R28, R2 ;  /* 0x0000001c030e7223 */ /* 0x000fe20000000002 */
[----:B------:R-:W-:Y:S06]  /*04d0*/  @P0 BRA `(.L_x_86) ;  /* 0xfffffffc00380947 */ /* 0x000fec000383ffff */
[----:B------:R-:W-:-:S07]  /*04e0*/  MOV R12, R8 ;  /* 0x00000008000c7202 */ /* 0x000fce0000000f00 */
.L_x_85:
[----:B------:R-:W-:-:S13]  /*04f0*/  ISETP.NE.AND P0, PT, R7, RZ, PT ;  /* 0x000000ff0700720c */ /* 0x000fda0003f05270 */
[----:B------:R-:W-:Y:S05]  /*0500*/  @!P0 BRA `(.L_x_87) ;  /* 0x0000000000cc8947 */ /* 0x000fea0003800000 */
[----:B------:R-:W0:Y:S01]  /*0510*/  LDC.64 R2, c[0x0][0x380] ;  /* 0x0000e000ff027b82 */ /* 0x000e220000000a00 */
[----:B------:R-:W-:-:S07]  /*0520*/  IMAD.IADD R11, R11, 0x1, R12 ;  /* 0x000000010b0b7824 */ /* 0x000fce00078e020c */
[----:B------:R-:W1:Y:S01]  /*0530*/  LDC.64 R4, c[0x0][0x388] ;  /* 0x0000e200ff047b82 */ /* 0x000e620000000a00 */
[----:B0-----:R-:W-:-:S04]  /*0540*/  IMAD.WIDE R2, R11, 0x2, R2 ;  /* 0x000000020b027825 */ /* 0x001fc800078e0202 */
[----:B-1----:R-:W-:Y:S02]  /*0550*/  IMAD.WIDE R4, R11, 0x2, R4 ;  /* 0x000000020b047825 */ /* 0x002fe400078e0204 */
[----:B------:R-:W2:Y:S04]  /*0560*/  LDG.E.U16.CONSTANT R11, desc[UR12][R2.64] ;  /* 0x0000000c020b7981 */ /* 0x000ea8000c1e9500 */
[----:B------:R-:W3:Y:S01]  /*0570*/  LDG.E.U16.CONSTANT R12, desc[UR12][R4.64] ;  /* 0x0000000c040c7981 */ /* 0x000ee2000c1e9500 */
[----:B------:R-:W-:Y:S02]  /*0580*/  ISETP.NE.AND P0, PT, R7, 0x1, PT ;  /* 0x000000010700780c */ /* 0x000fe40003f05270 */
[----:B--2---:R-:W-:Y:S01]  /*0590*/  SHF.L.U32 R11, R11, 0x10, RZ ;  /* 0x000000100b0b7819 */ /* 0x004fe200000006ff */
[----:B---3--:R-:W-:-:S04]  /*05a0*/  IMAD.U32 R12, R12, 0x10000, RZ ;  /* 0x000100000c0c7824 */ /* 0x008fc800078e00ff */
[----:B------:R-:W-:-:S06]  /*05b0*/  FFMA R14, R11, R12, R14 ;  /* 0x0000000c0b0e7223 */ /* 0x000fcc000000000e */
[----:B------:R-:W-:Y:S05]  /*05c0*/  @!P0 BRA `(.L_x_87) ;  /* 0x00000000009c8947 */ /* 0x000fea0003800000 */
        /* <DEDUP_REMOVED lines=10> */
[----:B--2---:R-:W-:Y:S02]  /*0670*/  SHF.L.U32 R11, R11, 0x10, RZ ;  /* 0x000000100b0b7819 */ /* 0x004fe400000006ff */
[----:B---3--:R-:W-:-:S05]  /*0680*/  SHF.L.U32 R12, R12, 0x10, RZ ;  /* 0x000000100c0c7819 */ /* 0x008fca00000006ff */
[----:B------:R-:W-:-:S04]  /*0690*/  FFMA R14, R11, R12, R14 ;  /* 0x0000000c0b0e7223 */ /* 0x000fc8000000000e */
        /* <DEDUP_REMOVED lines=15> */
[----:B------:R-:W-:Y:S01]  /*0790*/  ISETP.NE.AND P0, PT, R7, 0x6, PT ;  /* 0x000000060700780c */ /* 0x000fe20003f05270 */
[----:B------:R-:W2:Y:S04]  /*07a0*/  LDG.E.U16.CONSTANT R11, desc[UR12][R2.64+0xa] ;  /* 0x00000a0c020b7981 */ /* 0x000ea8000c1e9500 */
[----:B------:R-:W3:Y:S08]  /*07b0*/  LDG.E.U16.CONSTANT R12, desc[UR12][R4.64+0xa] ;  /* 0x00000a0c040c7981 */ /* 0x000ef0000c1e9500 */
[----:B------:R-:W4:Y:S04]  /*07c0*/  @P0 LDG.E.U16.CONSTANT R15, desc[UR12][R4.64+0xc] ;  /* 0x00000c0c040f0981 */ /* 0x000f28000c1e9500 */
[----:B------:R-:W5:Y:S01]  /*07d0*/  @P0 LDG.E.U16.CONSTANT R13, desc[UR12][R2.64+0xc] ;  /* 0x00000c0c020d0981 */ /* 0x000f62000c1e9500 */
[----:B--2---:R-:W-:-:S02]  /*07e0*/  SHF.L.U32 R11, R11, 0x10, RZ ;  /* 0x000000100b0b7819 */ /* 0x004fc400000006ff */
[----:B---3--:R-:W-:-:S05]  /*07f0*/  SHF.L.U32 R12, R12, 0x10, RZ ;  /* 0x000000100c0c7819 */ /* 0x008fca00000006ff */
[----:B------:R-:W-:Y:S01]  /*0800*/  FFMA R14, R11, R12, R14 ;  /* 0x0000000c0b0e7223 */ /* 0x000fe2000000000e */
[----:B----4-:R-:W-:Y:S01]  /*0810*/  @P0 SHF.L.U32 R15, R15, 0x10, RZ ;  /* 0x000000100f0f0819 */ /* 0x010fe200000006ff */
[----:B-----5:R-:W-:-:S04]  /*0820*/  @P0 IMAD.U32 R13, R13, 0x10000, RZ ;  /* 0x000100000d0d0824 */ /* 0x020fc800078e00ff */
[----:B------:R-:W-:-:S07]  /*0830*/  @P0 FFMA R14, R13, R15, R14 ;  /* 0x0000000f0d0e0223 */ /* 0x000fce000000000e */
.L_x_87:
[----:B------:R-:W0:Y:S01]  /*0840*/  LDC.64 R2, c[0x0][0x390] ;  /* 0x0000e400ff027b82 */ /* 0x000e220000000a00 */
[----:B------:R-:W1:Y:S01]  /*0850*/  LDCU UR8, c[0x0][0x398] ;  /* 0x00007300ff0877ac */ /* 0x000e620008000800 */
[----:B------:R-:W-:-:S04]  /*0860*/  IADD3 R9, PT, PT, R9, 0x80, RZ ;  /* 0x0000008009097810 */ /* 0x000fc80007ffe0ff */
[----:B-1----:R-:W-:Y:S01]  /*0870*/  ISETP.GE.AND P0, PT, R9, UR8, PT ;  /* 0x0000000809007c0c */ /* 0x002fe2000bf06270 */
[----:B0-----:R-:W-:-:S05]  /*0880*/  IMAD.WIDE R2, R0, 0x4, R2 ;  /* 0x0000000400027825 */ /* 0x001fca00078e0202 */
[----:B------:R0:W-:Y:S07]  /*0890*/  STG.E desc[UR12][R2.64], R14 ;  /* 0x0000000e02007986 */ /* 0x0001ee000c10190c */
[----:B------:R-:W-:Y:S05]  /*08a0*/  @!P0 BRA `(.L_x_88) ;  /* 0xfffffff8001c8947 */ /* 0x000fea000383ffff */
[----:B------:R-:W-:Y:S05]  /*08b0*/  EXIT ;  /* 0x000000000000794d */ /* 0x000fea0003800000 */
.L_x_84:
[----:B------:R-:W-:Y:S01]  /*08c0*/  LOP3.LUT R0, RZ, R9, RZ, 0x33, !PT ;  /* 0x00000009ff007212 */ /* 0x000fe200078e33ff */
[----:B------:R-:W-:Y:S04]  /*08d0*/  BSSY.RECONVERGENT B0, `(.L_x_89) ;  /* 0x0000018000007945 */ /* 0x000fe80003800200 */
[----:B------:R-:W-:-:S05]  /*08e0*/  VIADD R6, R0, UR4 ;  /* 0x0000000400067c36 */ /* 0x000fca0008000000 */
[C---:B------:R-:W-:Y:S02]  /*08f0*/  ISETP.GE.U32.AND P1, PT, R6.reuse, 0x380, PT ;  /* 0x000003800600780c */ /* 0x040fe40003f26070 */
[----:B------:R-:W-:-:S04]  /*0900*/  LEA.HI R7, R6, 0x1, RZ, 0x19 ;  /* 0x0000000106077811 */ /* 0x000fc800078fc8ff */
[----:B------:R-:W-:-:S04]  /*0910*/  LOP3.LUT R8, R7, 0x7, RZ, 0xc0, !PT ;  /* 0x0000000707087812 */ /* 0x000fc800078ec0ff */
[----:B------:R-:W-:-:S03]  /*0920*/  ISETP.NE.AND P0, PT, R8, RZ, PT ;  /* 0x000000ff0800720c */ /* 0x000fc60003f05270 */
[----:B------:R-:W-:Y:S10]  /*0930*/  @!P1 BRA `(.L_x_90) ;  /* 0x0000000000449947 */ /* 0x000ff40003800000 */
[----:B------:R-:W0:Y:S01]  /*0940*/  LDC.64 R4, c[0x0][0x390] ;  /* 0x0000e400ff047b82 */ /* 0x000e220000000a00 */
[----:B------:R-:W-:Y:S01]  /*0950*/  HFMA2 R0, -RZ, RZ, 0, 0 ;  /* 0x00000000ff007431 */ /* 0x000fe200000001ff */
[----:B------:R-:W-:-:S07]  /*0960*/  LOP3.LUT R11, R7, 0x3fffff8, RZ, 0xc0, !PT ;  /* 0x03fffff8070b7812 */ /* 0x000fce00078ec0ff */
.L_x_91:
[----:B-1----:R-:W-:Y:S01]  /*0970*/  IMAD R3, R10, UR4, R9 ;  /* 0x000000040a037c24 */ /* 0x002fe2000f8e0209 */
[----:B------:R-:W-:Y:S01]  /*0980*/  IADD3 R0, PT, PT, R0, 0x8, RZ ;  /* 0x0000000800007810 */ /* 0x000fe20007ffe0ff */
[----:B------:R-:W-:Y:S02]  /*0990*/  VIADD R9, R9, 0x400 ;  /* 0x0000040009097836 */ /* 0x000fe40000000000 */
[----:B0-----:R-:W-:Y:S01]  /*09a0*/  IMAD.WIDE R2, R3, 0x4, R4 ;  /* 0x0000000403027825 */ /* 0x001fe200078e0204 */
[----:B------:R-:W-:-:S04]  /*09b0*/  ISETP.NE.AND P1, PT, R0, R11, PT ;  /* 0x0000000b0000720c */ /* 0x000fc80003f25270 */
[----:B------:R1:W-:Y:S04]  /*09c0*/  STG.E desc[UR12][R2.64], RZ ;  /* 0x000000ff02007986 */ /* 0x0003e8000c10190c */
[----:B------:R1:W-:Y:S04]  /*09d0*/  STG.E desc[UR12][R2.64+0x200], RZ ;  /* 0x000200ff02007986 */ /* 0x0003e8000c10190c */
[----:B------:R1:W-:Y:S04]  /*09e0*/  STG.E desc[UR12][R2.64+0x400], RZ ;  /* 0x000400ff02007986 */ /* 0x0003e8000c10190c */
[----:B------:R1:W-:Y:S04]  /*09f0*/  STG.E desc[UR12][R2.64+0x600], RZ ;  /* 0x000600ff02007986 */ /* 0x0003e8000c10190c */
[----:B------:R1:W-:Y:S04]  /*0a00*/  STG.E desc[UR12][R2.64+0x800], RZ ;  /* 0x000800ff02007986 */ /* 0x0003e8000c10190c */
[----:B------:R1:W-:Y:S04]  /*0a10*/  STG.E desc[UR12][R2.64+0xa00], RZ ;  /* 0x000a00ff02007986 */ /* 0x0003e8000c10190c */
[----:B------:R1:W-:Y:S04]  /*0a20*/  STG.E desc[UR12][R2.64+0xc00], RZ ;  /* 0x000c00ff02007986 */ /* 0x0003e8000c10190c */
[----:B------:R1:W-:Y:S01]  /*0a30*/  STG.E desc[UR12][R2.64+0xe00], RZ ;  /* 0x000e00ff02007986 */ /* 0x0003e2000c10190c */
[----:B------:R-:W-:Y:S05]  /*0a40*/  @P1 BRA `(.L_x_91) ;  /* 0xfffffffc00c81947 */ /* 0x000fea000383ffff */
.L_x_90:
[----:B------:R-:W-:Y:S05]  /*0a50*/  BSYNC.RECONVERGENT B0 ;  /* 0x0000000000007941 */ /* 0x000fea0003800200 */
.L_x_89:
[----:B------:R-:W-:Y:S05]  /*0a60*/  @!P0 EXIT ;  /* 0x000000000000894d */ /* 0x000fea0003800000 */
[----:B------:R-:W-:Y:S02]  /*0a70*/  ISETP.GE.U32.AND P1, PT, R8, 0x4, PT ;  /* 0x000000040800780c */ /* 0x000fe40003f26070 */
[----:B------:R-:W-:-:S11]  /*0a80*/  LOP3.LUT P0, R7, R7, 0x3, RZ, 0xc0, !PT ;  /* 0x0000000307077812 */ /* 0x000fd6000780c0ff */
[----:B-1----:R-:W0:Y:S01]  /*0a90*/  @P1 LDC.64 R2, c[0x0][0x390] ;  /* 0x0000e400ff021b82 */ /* 0x002e220000000a00 */
[----:B------:R-:W-:-:S04]  /*0aa0*/  @P1 IMAD R5, R10, UR4, R9 ;  /* 0x000000040a051c24 */ /* 0x000fc8000f8e0209 */
[----:B0-----:R-:W-:-:S05]  /*0ab0*/  @P1 IMAD.WIDE R2, R5, 0x4, R2 ;  /* 0x0000000405021825 */ /* 0x001fca00078e0202 */
[----:B------:R0:W-:Y:S04]  /*0ac0*/  @P1 STG.E desc[UR12][R2.64], RZ ;  /* 0x000000ff02001986 */ /* 0x0001e8000c10190c */
[----:B------:R0:W-:Y:S04]  /*0ad0*/  @P1 STG.E desc[UR12][R2.64+0x200], RZ ;  /* 0x000200ff02001986 */ /* 0x0001e8000c10190c */
[----:B------:R0:W-:Y:S04]  /*0ae0*/  @P1 STG.E desc[UR12][R2.64+0x400], RZ ;  /* 0x000400ff02001986 */ /* 0x0001e8000c10190c */
[----:B------:R0:W-:Y:S01]  /*0af0*/  @P1 STG.E desc[UR12][R2.64+0x600], RZ ;  /* 0x000600ff02001986 */ /* 0x0001e2000c10190c */
[----:B------:R-:W-:Y:S05]  /*0b00*/  @!P0 EXIT ;  /* 0x000000000000894d */ /* 0x000fea0003800000 */
[----:B------:R-:W-:Y:S02]  /*0b10*/  ISETP.NE.AND P0, PT, R7, 0x1, PT ;  /* 0x000000010700780c */ /* 0x000fe40003f05270 */
[----:B------:R-:W-:Y:S02]  /*0b20*/  @P1 IADD3 R9, PT, PT, R9, 0x200, RZ ;  /* 0x0000020009091810 */ /* 0x000fe40007ffe0ff */
[----:B------:R-:W-:-:S09]  /*0b30*/  LOP3.LUT P1, RZ, R6, 0x80, RZ, 0xc0, !PT ;  /* 0x0000008006ff7812 */ /* 0x000fd2000782c0ff */
[----:B0-----:R-:W0:Y:S01]  /*0b40*/  @P0 LDC.64 R2, c[0x0][0x390] ;  /* 0x0000e400ff020b82 */ /* 0x001e220000000a00 */
[----:B------:R-:W-:-:S04]  /*0b50*/  @P0 IMAD R5, R10, UR4, R9 ;  /* 0x000000040a050c24 */ /* 0x000fc8000f8e0209 */
[----:B0-----:R-:W-:-:S05]  /*0b60*/  @P0 IMAD.WIDE R2, R5, 0x4, R2 ;  /* 0x0000000405020825 */ /* 0x001fca00078e0202 */
[----:B------:R0:W-:Y:S04]  /*0b70*/  @P0 STG.E desc[UR12][R2.64], RZ ;  /* 0x000000ff02000986 */ /* 0x0001e8000c10190c */
[----:B------:R0:W-:Y:S01]  /*0b80*/  @P0 STG.E desc[UR12][R2.64+0x200], RZ ;  /* 0x000200ff02000986 */ /* 0x0001e2000c10190c */
[----:B------:R-:W-:Y:S05]  /*0b90*/  @P1 EXIT ;  /* 0x000000000000194d */ /* 0x000fea0003800000 */
[----:B0-----:R-:W0:Y:S01]  /*0ba0*/  LDC.64 R2, c[0x0][0x390] ;  /* 0x0000e400ff027b82 */ /* 0x001e220000000a00 */
[----:B------:R-:W-:-:S05]  /*0bb0*/  @P0 IADD3 R9, PT, PT, R9, 0x100, RZ ;  /* 0x0000010009090810 */ /* 0x000fca0007ffe0ff */
[----:B------:R-:W-:-:S04]  /*0bc0*/  IMAD R9, R10, UR4, R9 ;  /* 0x000000040a097c24 */ /* 0x000fc8000f8e0209 */
[----:B0-----:R-:W-:-:S05]  /*0bd0*/  IMAD.WIDE R2, R9, 0x4, R2 ;  /* 0x0000000409027825 */ /* 0x001fca00078e0202 */
[----:B------:R-:W-:Y:S01]  /*0be0*/  STG.E desc[UR12][R2.64], RZ ;  /* 0x000000ff02007986 */ /* 0x000fe2000c10190c */
[----:B------:R-:W-:Y:S05]  /*0bf0*/  EXIT ;  /* 0x000000000000794d */ /* 0x000fea0003800000 */
.L_x_92:
        /* <DEDUP_REMOVED lines=16> */
.L_x_98:


//--------------------- .nv.shared.reserved.0     --------------------------
	.section	.nv.shared.reserved.0,"aw",@nobits
	.weak		__nv_reservedSMEM_offset_0_alias
	.size		__nv_reservedSMEM_offset_0_alias, 0, 64
	.other		__nv_reservedSMEM_offset_0_alias,@"STO_CUDA_RESERVED_SHARED STV_DEFAULT"
__nv_reservedSMEM_offset_0_alias:
	.zero		0
	.zero		64


//--------------------- .nv.shared._Z18compute_delta_wmmaPK13__nv_bfloat16S1_Pfii --------------------------
	.section	.nv.shared._Z18compute_delta_wmmaPK13__nv_bfloat16S1_Pfii,"aw",@nobits
	.sectionflags	@""
	.align	256
.nv.shared._Z18compute_delta_wmmaPK13__nv_bfloat16S1_Pfii:
	.zero		13312


//--------------------- .nv.constant0._Z26compute_delta_warp_blockedPK13__nv_bfloat16S1_Pfii --------------------------
	.section	.nv.constant0._Z26compute_delta_warp_blockedPK13__nv_bfloat16S1_Pfii,"a",@progbits
	.sectionflags	@""
	.align	4
.nv.constant0._Z26compute_delta_warp_blockedPK13__nv_bfloat16S1_Pfii:
	.zero		928


//--------------------- .nv.constant0._Z18compute_delta_wmmaPK13__nv_bfloat16S1_Pfii --------------------------
	.section	.nv.constant0._Z18compute_delta_wmmaPK13__nv_bfloat16S1_Pfii,"a",@progbits
	.sectionflags	@""
	.align	4
.nv.constant0._Z18compute_delta_wmmaPK13__nv_bfloat16S1_Pfii:
	.zero		928


//--------------------- .nv.constant0._Z20compute_delta_float4PK13__nv_bfloat16S1_Pfii --------------------------
	.section	.nv.constant0._Z20compute_delta_float4PK13__nv_bfloat16S1_Pfii,"a",@progbits
	.sectionflags	@""
	.align	4
.nv.constant0._Z20compute_delta_float4PK13__nv_bfloat16S1_Pfii:
	.zero		928


//--------------------- .nv.constant0._Z24compute_delta_vectorizedPK13__nv_bfloat16S1_Pfii --------------------------
	.section	.nv.constant0._Z24compute_delta_vectorizedPK13__nv_bfloat16S1_Pfii,"a",@progbits
	.sectionflags	@""
	.align	4
.nv.constant0._Z24compute_delta_vectorizedPK13__nv_bfloat16S1_Pfii:
	.zero		928


//--------------------- .nv.constant0._Z23compute_delta_warp_coopPK13__nv_bfloat16S1_Pfii --------------------------
	.section	.nv.constant0._Z23compute_delta_warp_coopPK13__nv_bfloat16S1_Pfii,"a",@progbits
	.sectionflags	@""
	.align	4
.nv.constant0._Z23compute_delta_warp_coopPK13__nv_bfloat16S1_Pfii:
	.zero		928


//--------------------- .nv.constant0._Z20compute_delta_serialPK13__nv_bfloat16S1_Pfii --------------------------
	.section	.nv.constant0._Z20compute_delta_serialPK13__nv_bfloat16S1_Pfii,"a",@progbits
	.sectionflags	@""
	.align	4
.nv.constant0._Z20compute_delta_serialPK13__nv_bfloat16S1_Pfii:
	.zero		928


//--------------------- SYMBOLS --------------------------

	.type		.nv.reservedSmem.offset0,@object
	.size		.nv.reservedSmem.offset0,0x4
	.type		.nv.reservedSmem.cap,@object
	.size		.nv.reservedSmem.cap,0x4
